//
// Generated by NVIDIA NVVM Compiler
//
// Compiler Build ID: CL-36424714
// Cuda compilation tools, release 13.0, V13.0.88
// Based on NVVM 20.0.0
//

.version 9.0
.target sm_100
.address_size 64

	// .globl	_Z16vector_add_gpu_1PfS_S_i

.visible .entry _Z16vector_add_gpu_1PfS_S_i(
	.param .u64 .ptr .align 1 _Z16vector_add_gpu_1PfS_S_i_param_0,
	.param .u64 .ptr .align 1 _Z16vector_add_gpu_1PfS_S_i_param_1,
	.param .u64 .ptr .align 1 _Z16vector_add_gpu_1PfS_S_i_param_2,
	.param .u32 _Z16vector_add_gpu_1PfS_S_i_param_3
)
{
	.reg .pred 	%p<10>;
	.reg .b32 	%r<23>;
	.reg .b32 	%f<88>;
	.reg .b64 	%rd<40>;

	ld.param.u64 	%rd22, [_Z16vector_add_gpu_1PfS_S_i_param_0];
	ld.param.u64 	%rd23, [_Z16vector_add_gpu_1PfS_S_i_param_1];
	ld.param.u64 	%rd24, [_Z16vector_add_gpu_1PfS_S_i_param_2];
	ld.param.u32 	%r16, [_Z16vector_add_gpu_1PfS_S_i_param_3];
	cvta.to.global.u64 	%rd1, %rd24;
	cvta.to.global.u64 	%rd2, %rd23;
	cvta.to.global.u64 	%rd3, %rd22;
	setp.lt.s32 	%p1, %r16, 1;
	@%p1 bra 	$L__BB0_13;
	and.b32  	%r1, %r16, 15;
	setp.lt.u32 	%p2, %r16, 16;
	mov.b32 	%r20, 0;
	@%p2 bra 	$L__BB0_4;
	and.b32  	%r20, %r16, 2147483632;
	neg.s32 	%r18, %r20;
	add.s64 	%rd36, %rd3, 32;
	add.s64 	%rd35, %rd2, 32;
	add.s64 	%rd34, %rd1, 32;
$L__BB0_3:
	.pragma "nounroll";
	ld.global.f32 	%f1, [%rd36+-32];
	ld.global.f32 	%f2, [%rd35+-32];
	add.f32 	%f3, %f1, %f2;
	st.global.f32 	[%rd34+-32], %f3;
	ld.global.f32 	%f4, [%rd36+-28];
	ld.global.f32 	%f5, [%rd35+-28];
	add.f32 	%f6, %f4, %f5;
	st.global.f32 	[%rd34+-28], %f6;
	ld.global.f32 	%f7, [%rd36+-24];
	ld.global.f32 	%f8, [%rd35+-24];
	add.f32 	%f9, %f7, %f8;
	st.global.f32 	[%rd34+-24], %f9;
	ld.global.f32 	%f10, [%rd36+-20];
	ld.global.f32 	%f11, [%rd35+-20];
	add.f32 	%f12, %f10, %f11;
	st.global.f32 	[%rd34+-20], %f12;
	ld.global.f32 	%f13, [%rd36+-16];
	ld.global.f32 	%f14, [%rd35+-16];
	add.f32 	%f15, %f13, %f14;
	st.global.f32 	[%rd34+-16], %f15;
	ld.global.f32 	%f16, [%rd36+-12];
	ld.global.f32 	%f17, [%rd35+-12];
	add.f32 	%f18, %f16, %f17;
	st.global.f32 	[%rd34+-12], %f18;
	ld.global.f32 	%f19, [%rd36+-8];
	ld.global.f32 	%f20, [%rd35+-8];
	add.f32 	%f21, %f19, %f20;
	st.global.f32 	[%rd34+-8], %f21;
	ld.global.f32 	%f22, [%rd36+-4];
	ld.global.f32 	%f23, [%rd35+-4];
	add.f32 	%f24, %f22, %f23;
	st.global.f32 	[%rd34+-4], %f24;
	ld.global.f32 	%f25, [%rd36];
	ld.global.f32 	%f26, [%rd35];
	add.f32 	%f27, %f25, %f26;
	st.global.f32 	[%rd34], %f27;
	ld.global.f32 	%f28, [%rd36+4];
	ld.global.f32 	%f29, [%rd35+4];
	add.f32 	%f30, %f28, %f29;
	st.global.f32 	[%rd34+4], %f30;
	ld.global.f32 	%f31, [%rd36+8];
	ld.global.f32 	%f32, [%rd35+8];
	add.f32 	%f33, %f31, %f32;
	st.global.f32 	[%rd34+8], %f33;
	ld.global.f32 	%f34, [%rd36+12];
	ld.global.f32 	%f35, [%rd35+12];
	add.f32 	%f36, %f34, %f35;
	st.global.f32 	[%rd34+12], %f36;
	ld.global.f32 	%f37, [%rd36+16];
	ld.global.f32 	%f38, [%rd35+16];
	add.f32 	%f39, %f37, %f38;
	st.global.f32 	[%rd34+16], %f39;
	ld.global.f32 	%f40, [%rd36+20];
	ld.global.f32 	%f41, [%rd35+20];
	add.f32 	%f42, %f40, %f41;
	st.global.f32 	[%rd34+20], %f42;
	ld.global.f32 	%f43, [%rd36+24];
	ld.global.f32 	%f44, [%rd35+24];
	add.f32 	%f45, %f43, %f44;
	st.global.f32 	[%rd34+24], %f45;
	ld.global.f32 	%f46, [%rd36+28];
	ld.global.f32 	%f47, [%rd35+28];
	add.f32 	%f48, %f46, %f47;
	st.global.f32 	[%rd34+28], %f48;
	add.s32 	%r18, %r18, 16;
	add.s64 	%rd36, %rd36, 64;
	add.s64 	%rd35, %rd35, 64;
	add.s64 	%rd34, %rd34, 64;
	setp.ne.s32 	%p3, %r18, 0;
	@%p3 bra 	$L__BB0_3;
$L__BB0_4:
	setp.eq.s32 	%p4, %r1, 0;
	@%p4 bra 	$L__BB0_13;
	and.b32  	%r7, %r16, 7;
	setp.lt.u32 	%p5, %r1, 8;
	@%p5 bra 	$L__BB0_7;
	mul.wide.u32 	%rd25, %r20, 4;
	add.s64 	%rd26, %rd3, %rd25;
	ld.global.f32 	%f49, [%rd26];
	add.s64 	%rd27, %rd2, %rd25;
	ld.global.f32 	%f50, [%rd27];
	add.f32 	%f51, %f49, %f50;
	add.s64 	%rd28, %rd1, %rd25;
	st.global.f32 	[%rd28], %f51;
	ld.global.f32 	%f52, [%rd26+4];
	ld.global.f32 	%f53, [%rd27+4];
	add.f32 	%f54, %f52, %f53;
	st.global.f32 	[%rd28+4], %f54;
	ld.global.f32 	%f55, [%rd26+8];
	ld.global.f32 	%f56, [%rd27+8];
	add.f32 	%f57, %f55, %f56;
	st.global.f32 	[%rd28+8], %f57;
	ld.global.f32 	%f58, [%rd26+12];
	ld.global.f32 	%f59, [%rd27+12];
	add.f32 	%f60, %f58, %f59;
	st.global.f32 	[%rd28+12], %f60;
	ld.global.f32 	%f61, [%rd26+16];
	ld.global.f32 	%f62, [%rd27+16];
	add.f32 	%f63, %f61, %f62;
	st.global.f32 	[%rd28+16], %f63;
	ld.global.f32 	%f64, [%rd26+20];
	ld.global.f32 	%f65, [%rd27+20];
	add.f32 	%f66, %f64, %f65;
	st.global.f32 	[%rd28+20], %f66;
	ld.global.f32 	%f67, [%rd26+24];
	ld.global.f32 	%f68, [%rd27+24];
	add.f32 	%f69, %f67, %f68;
	st.global.f32 	[%rd28+24], %f69;
	ld.global.f32 	%f70, [%rd26+28];
	ld.global.f32 	%f71, [%rd27+28];
	add.f32 	%f72, %f70, %f71;
	st.global.f32 	[%rd28+28], %f72;
	add.s32 	%r20, %r20, 8;
$L__BB0_7:
	setp.eq.s32 	%p6, %r7, 0;
	@%p6 bra 	$L__BB0_13;
	and.b32  	%r10, %r16, 3;
	setp.lt.u32 	%p7, %r7, 4;
	@%p7 bra 	$L__BB0_10;
	mul.wide.u32 	%rd29, %r20, 4;
	add.s64 	%rd30, %rd3, %rd29;
	ld.global.f32 	%f73, [%rd30];
	add.s64 	%rd31, %rd2, %rd29;
	ld.global.f32 	%f74, [%rd31];
	add.f32 	%f75, %f73, %f74;
	add.s64 	%rd32, %rd1, %rd29;
	st.global.f32 	[%rd32], %f75;
	ld.global.f32 	%f76, [%rd30+4];
	ld.global.f32 	%f77, [%rd31+4];
	add.f32 	%f78, %f76, %f77;
	st.global.f32 	[%rd32+4], %f78;
	ld.global.f32 	%f79, [%rd30+8];
	ld.global.f32 	%f80, [%rd31+8];
	add.f32 	%f81, %f79, %f80;
	st.global.f32 	[%rd32+8], %f81;
	ld.global.f32 	%f82, [%rd30+12];
	ld.global.f32 	%f83, [%rd31+12];
	add.f32 	%f84, %f82, %f83;
	st.global.f32 	[%rd32+12], %f84;
	add.s32 	%r20, %r20, 4;
$L__BB0_10:
	setp.eq.s32 	%p8, %r10, 0;
	@%p8 bra 	$L__BB0_13;
	mul.wide.u32 	%rd33, %r20, 4;
	add.s64 	%rd39, %rd1, %rd33;
	add.s64 	%rd38, %rd2, %rd33;
	add.s64 	%rd37, %rd3, %rd33;
	neg.s32 	%r22, %r10;
$L__BB0_12:
	.pragma "nounroll";
	ld.global.f32 	%f85, [%rd37];
	ld.global.f32 	%f86, [%rd38];
	add.f32 	%f87, %f85, %f86;
	st.global.f32 	[%rd39], %f87;
	add.s64 	%rd39, %rd39, 4;
	add.s64 	%rd38, %rd38, 4;
	add.s64 	%rd37, %rd37, 4;
	add.s32 	%r22, %r22, 1;
	setp.ne.s32 	%p9, %r22, 0;
	@%p9 bra 	$L__BB0_12;
$L__BB0_13:
	ret;

}
	// .globl	_Z16vector_add_gpu_2PfS_S_i
.visible .entry _Z16vector_add_gpu_2PfS_S_i(
	.param .u64 .ptr .align 1 _Z16vector_add_gpu_2PfS_S_i_param_0,
	.param .u64 .ptr .align 1 _Z16vector_add_gpu_2PfS_S_i_param_1,
	.param .u64 .ptr .align 1 _Z16vector_add_gpu_2PfS_S_i_param_2,
	.param .u32 _Z16vector_add_gpu_2PfS_S_i_param_3
)
{
	.reg .pred 	%p<7>;
	.reg .b32 	%r<27>;
	.reg .b32 	%f<16>;
	.reg .b64 	%rd<31>;

	ld.param.u64 	%rd8, [_Z16vector_add_gpu_2PfS_S_i_param_0];
	ld.param.u64 	%rd9, [_Z16vector_add_gpu_2PfS_S_i_param_1];
	ld.param.u64 	%rd10, [_Z16vector_add_gpu_2PfS_S_i_param_2];
	ld.param.u32 	%r11, [_Z16vector_add_gpu_2PfS_S_i_param_3];
	cvta.to.global.u64 	%rd1, %rd10;
	cvta.to.global.u64 	%rd2, %rd9;
	cvta.to.global.u64 	%rd3, %rd8;
	mov.u32 	%r26, %tid.x;
	mov.u32 	%r2, %ntid.x;
	setp.ge.s32 	%p1, %r26, %r11;
	@%p1 bra 	$L__BB1_6;
	add.s32 	%r12, %r26, %r2;
	max.u32 	%r13, %r11, %r12;
	setp.lt.u32 	%p2, %r12, %r11;
	selp.u32 	%r14, 1, 0, %p2;
	add.s32 	%r15, %r12, %r14;
	sub.s32 	%r16, %r13, %r15;
	div.u32 	%r17, %r16, %r2;
	add.s32 	%r3, %r17, %r14;
	and.b32  	%r18, %r3, 3;
	setp.eq.s32 	%p3, %r18, 3;
	@%p3 bra 	$L__BB1_4;
	add.s32 	%r19, %r3, 1;
	and.b32  	%r20, %r19, 3;
	mul.wide.u32 	%rd30, %r26, 4;
	mul.wide.u32 	%rd5, %r2, 4;
	neg.s32 	%r24, %r20;
	mad.lo.s32 	%r26, %r2, %r20, %r26;
$L__BB1_3:
	.pragma "nounroll";
	add.s64 	%rd11, %rd3, %rd30;
	ld.global.f32 	%f1, [%rd11];
	add.s64 	%rd12, %rd2, %rd30;
	ld.global.f32 	%f2, [%rd12];
	add.f32 	%f3, %f1, %f2;
	add.s64 	%rd13, %rd1, %rd30;
	st.global.f32 	[%rd13], %f3;
	add.s64 	%rd30, %rd30, %rd5;
	add.s32 	%r24, %r24, 1;
	setp.ne.s32 	%p4, %r24, 0;
	@%p4 bra 	$L__BB1_3;
$L__BB1_4:
	setp.lt.u32 	%p5, %r3, 3;
	@%p5 bra 	$L__BB1_6;
$L__BB1_5:
	mul.wide.u32 	%rd14, %r26, 4;
	add.s64 	%rd15, %rd3, %rd14;
	ld.global.f32 	%f4, [%rd15];
	add.s64 	%rd16, %rd2, %rd14;
	ld.global.f32 	%f5, [%rd16];
	add.f32 	%f6, %f4, %f5;
	add.s64 	%rd17, %rd1, %rd14;
	st.global.f32 	[%rd17], %f6;
	add.s32 	%r21, %r26, %r2;
	mul.wide.u32 	%rd18, %r21, 4;
	add.s64 	%rd19, %rd3, %rd18;
	ld.global.f32 	%f7, [%rd19];
	add.s64 	%rd20, %rd2, %rd18;
	ld.global.f32 	%f8, [%rd20];
	add.f32 	%f9, %f7, %f8;
	add.s64 	%rd21, %rd1, %rd18;
	st.global.f32 	[%rd21], %f9;
	add.s32 	%r22, %r21, %r2;
	mul.wide.u32 	%rd22, %r22, 4;
	add.s64 	%rd23, %rd3, %rd22;
	ld.global.f32 	%f10, [%rd23];
	add.s64 	%rd24, %rd2, %rd22;
	ld.global.f32 	%f11, [%rd24];
	add.f32 	%f12, %f10, %f11;
	add.s64 	%rd25, %rd1, %rd22;
	st.global.f32 	[%rd25], %f12;
	add.s32 	%r23, %r22, %r2;
	mul.wide.u32 	%rd26, %r23, 4;
	add.s64 	%rd27, %rd3, %rd26;
	ld.global.f32 	%f13, [%rd27];
	add.s64 	%rd28, %rd2, %rd26;
	ld.global.f32 	%f14, [%rd28];
	add.f32 	%f15, %f13, %f14;
	add.s64 	%rd29, %rd1, %rd26;
	st.global.f32 	[%rd29], %f15;
	add.s32 	%r26, %r23, %r2;
	setp.lt.s32 	%p6, %r26, %r11;
	@%p6 bra 	$L__BB1_5;
$L__BB1_6:
	ret;

}
	// .globl	_Z16vector_add_gpu_3PfS_S_i
.visible .entry _Z16vector_add_gpu_3PfS_S_i(
	.param .u64 .ptr .align 1 _Z16vector_add_gpu_3PfS_S_i_param_0,
	.param .u64 .ptr .align 1 _Z16vector_add_gpu_3PfS_S_i_param_1,
	.param .u64 .ptr .align 1 _Z16vector_add_gpu_3PfS_S_i_param_2,
	.param .u32 _Z16vector_add_gpu_3PfS_S_i_param_3
)
{
	.reg .pred 	%p<7>;
	.reg .b32 	%r<31>;
	.reg .b32 	%f<16>;
	.reg .b64 	%rd<25>;

	ld.param.u64 	%rd4, [_Z16vector_add_gpu_3PfS_S_i_param_0];
	ld.param.u64 	%rd5, [_Z16vector_add_gpu_3PfS_S_i_param_1];
	ld.param.u64 	%rd6, [_Z16vector_add_gpu_3PfS_S_i_param_2];
	ld.param.u32 	%r12, [_Z16vector_add_gpu_3PfS_S_i_param_3];
	cvta.to.global.u64 	%rd1, %rd6;
	cvta.to.global.u64 	%rd2, %rd5;
	cvta.to.global.u64 	%rd3, %rd4;
	mov.u32 	%r13, %ctaid.x;
	mov.u32 	%r14, %ntid.x;
	mov.u32 	%r15, %tid.x;
	mad.lo.s32 	%r29, %r13, %r14, %r15;
	mov.u32 	%r16, %nctaid.x;
	mul.lo.s32 	%r2, %r16, %r14;
	setp.ge.s32 	%p1, %r29, %r12;
	@%p1 bra 	$L__BB2_7;
	add.s32 	%r17, %r29, %r2;
	max.s32 	%r18, %r12, %r17;
	setp.lt.s32 	%p2, %r17, %r12;
	selp.u32 	%r19, 1, 0, %p2;
	add.s32 	%r20, %r17, %r19;
	sub.s32 	%r21, %r18, %r20;
	div.u32 	%r22, %r21, %r2;
	add.s32 	%r3, %r22, %r19;
	and.b32  	%r23, %r3, 3;
	setp.eq.s32 	%p3, %r23, 3;
	@%p3 bra 	$L__BB2_4;
	add.s32 	%r24, %r3, 1;
	and.b32  	%r25, %r24, 3;
	neg.s32 	%r27, %r25;
$L__BB2_3:
	.pragma "nounroll";
	mul.wide.s32 	%rd7, %r29, 4;
	add.s64 	%rd8, %rd1, %rd7;
	add.s64 	%rd9, %rd2, %rd7;
	add.s64 	%rd10, %rd3, %rd7;
	ld.global.f32 	%f1, [%rd10];
	ld.global.f32 	%f2, [%rd9];
	add.f32 	%f3, %f1, %f2;
	st.global.f32 	[%rd8], %f3;
	add.s32 	%r29, %r29, %r2;
	add.s32 	%r27, %r27, 1;
	setp.ne.s32 	%p4, %r27, 0;
	@%p4 bra 	$L__BB2_3;
$L__BB2_4:
	setp.lt.u32 	%p5, %r3, 3;
	@%p5 bra 	$L__BB2_7;
	mul.wide.s32 	%rd15, %r2, 4;
	shl.b32 	%r26, %r2, 2;
$L__BB2_6:
	mul.wide.s32 	%rd11, %r29, 4;
	add.s64 	%rd12, %rd3, %rd11;
	ld.global.f32 	%f4, [%rd12];
	add.s64 	%rd13, %rd2, %rd11;
	ld.global.f32 	%f5, [%rd13];
	add.f32 	%f6, %f4, %f5;
	add.s64 	%rd14, %rd1, %rd11;
	st.global.f32 	[%rd14], %f6;
	add.s64 	%rd16, %rd12, %rd15;
	ld.global.f32 	%f7, [%rd16];
	add.s64 	%rd17, %rd13, %rd15;
	ld.global.f32 	%f8, [%rd17];
	add.f32 	%f9, %f7, %f8;
	add.s64 	%rd18, %rd14, %rd15;
	st.global.f32 	[%rd18], %f9;
	add.s64 	%rd19, %rd16, %rd15;
	ld.global.f32 	%f10, [%rd19];
	add.s64 	%rd20, %rd17, %rd15;
	ld.global.f32 	%f11, [%rd20];
	add.f32 	%f12, %f10, %f11;
	add.s64 	%rd21, %rd18, %rd15;
	st.global.f32 	[%rd21], %f12;
	add.s64 	%rd22, %rd19, %rd15;
	ld.global.f32 	%f13, [%rd22];
	add.s64 	%rd23, %rd20, %rd15;
	ld.global.f32 	%f14, [%rd23];
	add.f32 	%f15, %f13, %f14;
	add.s64 	%rd24, %rd21, %rd15;
	st.global.f32 	[%rd24], %f15;
	add.s32 	%r29, %r26, %r29;
	setp.lt.s32 	%p6, %r29, %r12;
	@%p6 bra 	$L__BB2_6;
$L__BB2_7:
	ret;

}


// ===== COMPILED SASS (sm_100) =====

	.target	sm_100

	.elftype	@"ET_EXEC"


//--------------------- .note.nv.tkinfo           --------------------------
	.section	.note.nv.tkinfo,"",@"SHT_NOTE"
	.sectionflags	@"SHF_NOTE_NV_TKINFO"
	.tkinfo
        /*0018*/ 	.word	0x00000002
        /*0030*/ 	.string	""
        /*0030*/ 	.string	"ptxas"
        /*0030*/ 	.string	"Cuda compilation tools, release 13.0, V13.0.88"
        /*0030*/ 	.string	"Build cuda_13.0.r13.0/compiler.36424714_0"
        /*0030*/ 	.string	"-arch sm_100 -m 64 "



//--------------------- .note.nv.cuinfo           --------------------------
	.section	.note.nv.cuinfo,"",@"SHT_NOTE"
	.sectionflags	@"SHF_NOTE_NV_CUINFO"
        /*0018*/ 	.short	0x0002
        /*001a*/ 	.short	0x0064
        /*001c*/ 	.short	0x0082
	.zero		2


//--------------------- .nv.info                  --------------------------
	.section	.nv.info,"",@"SHT_CUDA_INFO"
	.align	4


	//----- nvinfo : EIATTR_REGCOUNT
	.align		4
        /*0000*/ 	.byte	0x04, 0x2f
        /*0002*/ 	.short	(.L_1 - .L_0)
	.align		4
.L_0:
        /*0004*/ 	.word	index@(_Z16vector_add_gpu_1PfS_S_i)
        /*0008*/ 	.word	0x00000014


	//----- nvinfo : EIATTR_FRAME_SIZE
	.align		4
.L_1:
        /*000c*/ 	.byte	0x04, 0x11
        /*000e*/ 	.short	(.L_3 - .L_2)
	.align		4
.L_2:
        /*0010*/ 	.word	index@(_Z16vector_add_gpu_1PfS_S_i)
        /*0014*/ 	.word	0x00000000


	//----- nvinfo : EIATTR_REGCOUNT
	.align		4
.L_3:
        /*0018*/ 	.byte	0x04, 0x2f
        /*001a*/ 	.short	(.L_5 - .L_4)
	.align		4
.L_4:
        /*001c*/ 	.word	index@(_Z16vector_add_gpu_2PfS_S_i)
        /*0020*/ 	.word	0x0000001c


	//----- nvinfo : EIATTR_FRAME_SIZE
	.align		4
.L_5:
        /*0024*/ 	.byte	0x04, 0x11
        /*0026*/ 	.short	(.L_7 - .L_6)
	.align		4
.L_6:
        /*0028*/ 	.word	index@(_Z16vector_add_gpu_2PfS_S_i)
        /*002c*/ 	.word	0x00000000


	//----- nvinfo : EIATTR_REGCOUNT
	.align		4
.L_7:
        /*0030*/ 	.byte	0x04, 0x2f
        /*0032*/ 	.short	(.L_9 - .L_8)
	.align		4
.L_8:
        /*0034*/ 	.word	index@(_Z16vector_add_gpu_3PfS_S_i)
        /*0038*/ 	.word	0x0000001a


	//----- nvinfo : EIATTR_FRAME_SIZE
	.align		4
.L_9:
        /*003c*/ 	.byte	0x04, 0x11
        /*003e*/ 	.short	(.L_11 - .L_10)
	.align		4
.L_10:
        /*0040*/ 	.word	index@(_Z16vector_add_gpu_3PfS_S_i)
        /*0044*/ 	.word	0x00000000


	//----- nvinfo : EIATTR_MIN_STACK_SIZE
	.align		4
.L_11:
        /*0048*/ 	.byte	0x04, 0x12
        /*004a*/ 	.short	(.L_13 - .L_12)
	.align		4
.L_12:
        /*004c*/ 	.word	index@(_Z16vector_add_gpu_3PfS_S_i)
        /*0050*/ 	.word	0x00000000


	//----- nvinfo : EIATTR_MIN_STACK_SIZE
	.align		4
.L_13:
        /*0054*/ 	.byte	0x04, 0x12
        /*0056*/ 	.short	(.L_15 - .L_14)
	.align		4
.L_14:
        /*0058*/ 	.word	index@(_Z16vector_add_gpu_2PfS_S_i)
        /*005c*/ 	.word	0x00000000


	//----- nvinfo : EIATTR_MIN_STACK_SIZE
	.align		4
.L_15:
        /*0060*/ 	.byte	0x04, 0x12
        /*0062*/ 	.short	(.L_17 - .L_16)
	.align		4
.L_16:
        /*0064*/ 	.word	index@(_Z16vector_add_gpu_1PfS_S_i)
        /*0068*/ 	.word	0x00000000
.L_17:


//--------------------- .nv.compat                --------------------------
	.section	.nv.compat,"",@"SHT_CUDA_COMPAT_INFO"
	.align	4
        /*0000*/ 	.byte	0x02, 0x09, 0x00, 0x00, 0x02, 0x02, 0x01, 0x00, 0x02, 0x05, 0x05, 0x00, 0x03, 0x07, 0x01, 0x01
        /*0010*/ 	.byte	0x02, 0x03, 0x00, 0x00, 0x02, 0x06, 0x01, 0x00, 0x04, 0x0b, 0x08, 0x00, 0x09, 0x00, 0x00, 0x00
        /*0020*/ 	.byte	0x00, 0x00, 0x00, 0x00


//--------------------- .nv.info._Z16vector_add_gpu_3PfS_S_i --------------------------
	.section	.nv.info._Z16vector_add_gpu_3PfS_S_i,"",@"SHT_CUDA_INFO"
	.sectionflags	@""
	.align	4


	//----- nvinfo : EIATTR_CUDA_API_VERSION
	.align		4
        /*0000*/ 	.byte	0x04, 0x37
        /*0002*/ 	.short	(.L_19 - .L_18)
.L_18:
        /*0004*/ 	.word	0x00000082


	//----- nvinfo : EIATTR_KPARAM_INFO
	.align		4
.L_19:
        /*0008*/ 	.byte	0x04, 0x17
        /*000a*/ 	.short	(.L_21 - .L_20)
.L_20:
        /*000c*/ 	.word	0x00000000
        /*0010*/ 	.short	0x0003
        /*0012*/ 	.short	0x0018
        /*0014*/ 	.byte	0x00, 0xf0, 0x11, 0x00


	//----- nvinfo : EIATTR_KPARAM_INFO
	.align		4
.L_21:
        /*0018*/ 	.byte	0x04, 0x17
        /*001a*/ 	.short	(.L_23 - .L_22)
.L_22:
        /*001c*/ 	.word	0x00000000
        /*0020*/ 	.short	0x0002
        /*0022*/ 	.short	0x0010
        /*0024*/ 	.byte	0x00, 0xf5, 0x21, 0x00


	//----- nvinfo : EIATTR_KPARAM_INFO
	.align		4
.L_23:
        /*0028*/ 	.byte	0x04, 0x17
        /*002a*/ 	.short	(.L_25 - .L_24)
.L_24:
        /*002c*/ 	.word	0x00000000
        /*0030*/ 	.short	0x0001
        /*0032*/ 	.short	0x0008
        /*0034*/ 	.byte	0x00, 0xf5, 0x21, 0x00


	//----- nvinfo : EIATTR_KPARAM_INFO
	.align		4
.L_25:
        /*0038*/ 	.byte	0x04, 0x17
        /*003a*/ 	.short	(.L_27 - .L_26)
.L_26:
        /*003c*/ 	.word	0x00000000
        /*0040*/ 	.short	0x0000
        /*0042*/ 	.short	0x0000
        /*0044*/ 	.byte	0x00, 0xf5, 0x21, 0x00


	//----- nvinfo : EIATTR_SPARSE_MMA_MASK
	.align		4
.L_27:
        /*0048*/ 	.byte	0x03, 0x50
        /*004a*/ 	.short	0x0000


	//----- nvinfo : EIATTR_MAXREG_COUNT
	.align		4
        /*004c*/ 	.byte	0x03, 0x1b
        /*004e*/ 	.short	0x00ff


	//----- nvinfo : EIATTR_MERCURY_ISA_VERSION
	.align		4
        /*0050*/ 	.byte	0x03, 0x5f
        /*0052*/ 	.short	0x0101


	//----- nvinfo : EIATTR_VRC_CTA_INIT_COUNT
	.align		4
        /*0054*/ 	.byte	0x02, 0x4a
	.zero		1
	.zero		1


	//----- nvinfo : EIATTR_EXIT_INSTR_OFFSETS
	.align		4
        /*0058*/ 	.byte	0x04, 0x1c
        /*005a*/ 	.short	(.L_29 - .L_28)


	//   ....[0]....
.L_28:
        /*005c*/ 	.word	0x00000090


	//   ....[1]....
        /*0060*/ 	.word	0x000003a0


	//   ....[2]....
        /*0064*/ 	.word	0x000005d0


	//----- nvinfo : EIATTR_CRS_STACK_SIZE
	.align		4
.L_29:
        /*0068*/ 	.byte	0x04, 0x1e
        /*006a*/ 	.short	(.L_31 - .L_30)
.L_30:
        /*006c*/ 	.word	0x00000000


	//----- nvinfo : EIATTR_CBANK_PARAM_SIZE
	.align		4
.L_31:
        /*0070*/ 	.byte	0x03, 0x19
        /*0072*/ 	.short	0x001c


	//----- nvinfo : EIATTR_PARAM_CBANK
	.align		4
        /*0074*/ 	.byte	0x04, 0x0a
        /*0076*/ 	.short	(.L_33 - .L_32)
	.align		4
.L_32:
        /*0078*/ 	.word	index@(.nv.constant0._Z16vector_add_gpu_3PfS_S_i)
        /*007c*/ 	.short	0x0380
        /*007e*/ 	.short	0x001c


	//----- nvinfo : EIATTR_SW_WAR
	.align		4
.L_33:
        /*0080*/ 	.byte	0x04, 0x36
        /*0082*/ 	.short	(.L_35 - .L_34)
.L_34:
        /*0084*/ 	.word	0x00000008
.L_35:


//--------------------- .nv.info._Z16vector_add_gpu_2PfS_S_i --------------------------
	.section	.nv.info._Z16vector_add_gpu_2PfS_S_i,"",@"SHT_CUDA_INFO"
	.sectionflags	@""
	.align	4


	//----- nvinfo : EIATTR_CUDA_API_VERSION
	.align		4
        /*0000*/ 	.byte	0x04, 0x37
        /*0002*/ 	.short	(.L_37 - .L_36)
.L_36:
        /*0004*/ 	.word	0x00000082


	//----- nvinfo : EIATTR_KPARAM_INFO
	.align		4
.L_37:
        /*0008*/ 	.byte	0x04, 0x17
        /*000a*/ 	.short	(.L_39 - .L_38)
.L_38:
        /*000c*/ 	.word	0x00000000
        /*0010*/ 	.short	0x0003
        /*0012*/ 	.short	0x0018
        /*0014*/ 	.byte	0x00, 0xf0, 0x11, 0x00


	//----- nvinfo : EIATTR_KPARAM_INFO
	.align		4
.L_39:
        /*0018*/ 	.byte	0x04, 0x17
        /*001a*/ 	.short	(.L_41 - .L_40)
.L_40:
        /*001c*/ 	.word	0x00000000
        /*0020*/ 	.short	0x0002
        /*0022*/ 	.short	0x0010
        /*0024*/ 	.byte	0x00, 0xf5, 0x21, 0x00


	//----- nvinfo : EIATTR_KPARAM_INFO
	.align		4
.L_41:
        /*0028*/ 	.byte	0x04, 0x17
        /*002a*/ 	.short	(.L_43 - .L_42)
.L_42:
        /*002c*/ 	.word	0x00000000
        /*0030*/ 	.short	0x0001
        /*0032*/ 	.short	0x0008
        /*0034*/ 	.byte	0x00, 0xf5, 0x21, 0x00


	//----- nvinfo : EIATTR_KPARAM_INFO
	.align		4
.L_43:
        /*0038*/ 	.byte	0x04, 0x17
        /*003a*/ 	.short	(.L_45 - .L_44)
.L_44:
        /*003c*/ 	.word	0x00000000
        /*0040*/ 	.short	0x0000
        /*0042*/ 	.short	0x0000
        /*0044*/ 	.byte	0x00, 0xf5, 0x21, 0x00


	//----- nvinfo : EIATTR_SPARSE_MMA_MASK
	.align		4
.L_45:
        /*0048*/ 	.byte	0x03, 0x50
        /*004a*/ 	.short	0x0000


	//----- nvinfo : EIATTR_MAXREG_COUNT
	.align		4
        /*004c*/ 	.byte	0x03, 0x1b
        /*004e*/ 	.short	0x00ff


	//----- nvinfo : EIATTR_MERCURY_ISA_VERSION
	.align		4
        /*0050*/ 	.byte	0x03, 0x5f
        /*0052*/ 	.short	0x0101


	//----- nvinfo : EIATTR_VRC_CTA_INIT_COUNT
	.align		4
        /*0054*/ 	.byte	0x02, 0x4a
	.zero		1
	.zero		1


	//----- nvinfo : EIATTR_EXIT_INSTR_OFFSETS
	.align		4
        /*0058*/ 	.byte	0x04, 0x1c
        /*005a*/ 	.short	(.L_47 - .L_46)


	//   ....[0]....
.L_46:
        /*005c*/ 	.word	0x00000050


	//   ....[1]....
        /*0060*/ 	.word	0x000003a0


	//   ....[2]....
        /*0064*/ 	.word	0x00000600


	//----- nvinfo : EIATTR_CRS_STACK_SIZE
	.align		4
.L_47:
        /*0068*/ 	.byte	0x04, 0x1e
        /*006a*/ 	.short	(.L_49 - .L_48)
.L_48:
        /*006c*/ 	.word	0x00000000


	//----- nvinfo : EIATTR_CBANK_PARAM_SIZE
	.align		4
.L_49:
        /*0070*/ 	.byte	0x03, 0x19
        /*0072*/ 	.short	0x001c


	//----- nvinfo : EIATTR_PARAM_CBANK
	.align		4
        /*0074*/ 	.byte	0x04, 0x0a
        /*0076*/ 	.short	(.L_51 - .L_50)
	.align		4
.L_50:
        /*0078*/ 	.word	index@(.nv.constant0._Z16vector_add_gpu_2PfS_S_i)
        /*007c*/ 	.short	0x0380
        /*007e*/ 	.short	0x001c


	//----- nvinfo : EIATTR_SW_WAR
	.align		4
.L_51:
        /*0080*/ 	.byte	0x04, 0x36
        /*0082*/ 	.short	(.L_53 - .L_52)
.L_52:
        /*0084*/ 	.word	0x00000008
.L_53:


//--------------------- .nv.info._Z16vector_add_gpu_1PfS_S_i --------------------------
	.section	.nv.info._Z16vector_add_gpu_1PfS_S_i,"",@"SHT_CUDA_INFO"
	.sectionflags	@""
	.align	4


	//----- nvinfo : EIATTR_CUDA_API_VERSION
	.align		4
        /*0000*/ 	.byte	0x04, 0x37
        /*0002*/ 	.short	(.L_55 - .L_54)
.L_54:
        /*0004*/ 	.word	0x00000082


	//----- nvinfo : EIATTR_KPARAM_INFO
	.align		4
.L_55:
        /*0008*/ 	.byte	0x04, 0x17
        /*000a*/ 	.short	(.L_57 - .L_56)
.L_56:
        /*000c*/ 	.word	0x00000000
        /*0010*/ 	.short	0x0003
        /*0012*/ 	.short	0x0018
        /*0014*/ 	.byte	0x00, 0xf0, 0x11, 0x00


	//----- nvinfo : EIATTR_KPARAM_INFO
	.align		4
.L_57:
        /*0018*/ 	.byte	0x04, 0x17
        /*001a*/ 	.short	(.L_59 - .L_58)
.L_58:
        /*001c*/ 	.word	0x00000000
        /*0020*/ 	.short	0x0002
        /*0022*/ 	.short	0x0010
        /*0024*/ 	.byte	0x00, 0xf5, 0x21, 0x00


	//----- nvinfo : EIATTR_KPARAM_INFO
	.align		4
.L_59:
        /*0028*/ 	.byte	0x04, 0x17
        /*002a*/ 	.short	(.L_61 - .L_60)
.L_60:
        /*002c*/ 	.word	0x00000000
        /*0030*/ 	.short	0x0001
        /*0032*/ 	.short	0x0008
        /*0034*/ 	.byte	0x00, 0xf5, 0x21, 0x00


	//----- nvinfo : EIATTR_KPARAM_INFO
	.align		4
.L_61:
        /*0038*/ 	.byte	0x04, 0x17
        /*003a*/ 	.short	(.L_63 - .L_62)
.L_62:
        /*003c*/ 	.word	0x00000000
        /*0040*/ 	.short	0x0000
        /*0042*/ 	.short	0x0000
        /*0044*/ 	.byte	0x00, 0xf5, 0x21, 0x00


	//----- nvinfo : EIATTR_SPARSE_MMA_MASK
	.align		4
.L_63:
        /*0048*/ 	.byte	0x03, 0x50
        /*004a*/ 	.short	0x0000


	//----- nvinfo : EIATTR_MAXREG_COUNT
	.align		4
        /*004c*/ 	.byte	0x03, 0x1b
        /*004e*/ 	.short	0x00ff


	//----- nvinfo : EIATTR_MERCURY_ISA_VERSION
	.align		4
        /*0050*/ 	.byte	0x03, 0x5f
        /*0052*/ 	.short	0x0101


	//----- nvinfo : EIATTR_VRC_CTA_INIT_COUNT
	.align		4
        /*0054*/ 	.byte	0x02, 0x4a
	.zero		1
	.zero		1


	//----- nvinfo : EIATTR_EXIT_INSTR_OFFSETS
	.align		4
        /*0058*/ 	.byte	0x04, 0x1c
        /*005a*/ 	.short	(.L_65 - .L_64)


	//   ....[0]....
.L_64:
        /*005c*/ 	.word	0x00000030


	//   ....[1]....
        /*0060*/ 	.word	0x00000680


	//   ....[2]....
        /*0064*/ 	.word	0x00000940


	//   ....[3]....
        /*0068*/ 	.word	0x00000b00


	//   ....[4]....
        /*006c*/ 	.word	0x00000ce0


	//----- nvinfo : EIATTR_CBANK_PARAM_SIZE
	.align		4
.L_65:
        /*0070*/ 	.byte	0x03, 0x19
        /*0072*/ 	.short	0x001c


	//----- nvinfo : EIATTR_PARAM_CBANK
	.align		4
        /*0074*/ 	.byte	0x04, 0x0a
        /*0076*/ 	.short	(.L_67 - .L_66)
	.align		4
.L_66:
        /*0078*/ 	.word	index@(.nv.constant0._Z16vector_add_gpu_1PfS_S_i)
        /*007c*/ 	.short	0x0380
        /*007e*/ 	.short	0x001c


	//----- nvinfo : EIATTR_SW_WAR
	.align		4
.L_67:
        /*0080*/ 	.byte	0x04, 0x36
        /*0082*/ 	.short	(.L_69 - .L_68)
.L_68:
        /*0084*/ 	.word	0x00000008
.L_69:


//--------------------- .nv.callgraph             --------------------------
	.section	.nv.callgraph,"",@"SHT_CUDA_CALLGRAPH"
	.align	4
	.sectionentsize	8
	.align		4
        /*0000*/ 	.word	0x00000000
	.align		4
        /*0004*/ 	.word	0xffffffff
	.align		4
        /*0008*/ 	.word	0x00000000
	.align		4
        /*000c*/ 	.word	0xfffffffe
	.align		4
        /*0010*/ 	.word	0x00000000
	.align		4
        /*0014*/ 	.word	0xfffffffd
	.align		4
        /*0018*/ 	.word	0x00000000
	.align		4
        /*001c*/ 	.word	0xfffffffc


//--------------------- .text._Z16vector_add_gpu_3PfS_S_i --------------------------
	.section	.text._Z16vector_add_gpu_3PfS_S_i,"ax",@progbits
	.align	128
        .global         _Z16vector_add_gpu_3PfS_S_i
        .type           _Z16vector_add_gpu_3PfS_S_i,@function
        .size           _Z16vector_add_gpu_3PfS_S_i,(.L_x_16 - _Z16vector_add_gpu_3PfS_S_i)
        .other          _Z16vector_add_gpu_3PfS_S_i,@"STO_CUDA_ENTRY STV_DEFAULT"
_Z16vector_add_gpu_3PfS_S_i:
.text._Z16vector_add_gpu_3PfS_S_i:
[----:B------:R-:W-:Y:S01]  /*0000*/  LDC R1, c[0x0][0x37c] ;  /* 0x0000df00ff017b82 */ /* 0x000fe20000000800 */
[----:B------:R-:W0:Y:S07]  /*0010*/  S2R R3, SR_TID.X ;  /* 0x0000000000037919 */ /* 0x000e2e0000002100 */
[----:B------:R-:W0:Y:S01]  /*0020*/  S2UR UR4, SR_CTAID.X ;  /* 0x00000000000479c3 */ /* 0x000e220000002500 */
[----:B------:R-:W1:Y:S07]  /*0030*/  LDCU UR6, c[0x0][0x398] ;  /* 0x00007300ff0677ac */ /* 0x000e6e0008000800 */
[----:B------:R-:W0:Y:S01]  /*0040*/  LDC R0, c[0x0][0x360] ;  /* 0x0000d800ff007b82 */ /* 0x000e220000000800 */
[----:B------:R-:W2:Y:S01]  /*0050*/  LDCU UR5, c[0x0][0x370] ;  /* 0x00006e00ff0577ac */ /* 0x000ea20008000800 */
[----:B0-----:R-:W-:-:S02]  /*0060*/  IMAD R3, R0, UR4, R3 ;  /* 0x0000000400037c24 */ /* 0x001fc4000f8e0203 */
[----:B--2---:R-:W-:-:S03]  /*0070*/  IMAD R0, R0, UR5, RZ ;  /* 0x0000000500007c24 */ /* 0x004fc6000f8e02ff */
[----:B-1----:R-:W-:-:S13]  /*0080*/  ISETP.GE.AND P0, PT, R3, UR6, PT ;  /* 0x0000000603007c0c */ /* 0x002fda000bf06270 */
[----:B------:R-:W-:Y:S05]  /*0090*/  @P0 EXIT ;  /* 0x000000000000094d */ /* 0x000fea0003800000 */
[----:B------:R-:W0:Y:S01]  /*00a0*/  I2F.U32.RP R8, R0 ;  /* 0x0000000000087306 */ /* 0x000e220000209000 */
[----:B------:R-:W-:Y:S01]  /*00b0*/  IADD3 R2, PT, PT, R0, R3, RZ ;  /* 0x0000000300027210 */ /* 0x000fe20007ffe0ff */
[----:B------:R-:W1:Y:S01]  /*00c0*/  LDCU.64 UR4, c[0x0][0x358] ;  /* 0x00006b00ff0477ac */ /* 0x000e620008000a00 */
[----:B------:R-:W-:Y:S01]  /*00d0*/  IADD3 R9, PT, PT, RZ, -R0, RZ ;  /* 0x80000000ff097210 */ /* 0x000fe20007ffe0ff */
[----:B------:R-:W-:Y:S01]  /*00e0*/  BSSY.RECONVERGENT B0, `(.L_x_0) ;  /* 0x000002b000007945 */ /* 0x000fe20003800200 */
[C---:B------:R-:W-:Y:S02]  /*00f0*/  ISETP.GE.AND P0, PT, R2.reuse, UR6, PT ;  /* 0x0000000602007c0c */ /* 0x040fe4000bf06270 */
[----:B------:R-:W-:Y:S02]  /*0100*/  VIMNMX R7, PT, PT, R2, UR6, !PT ;  /* 0x0000000602077c48 */ /* 0x000fe4000ffe0100 */
[----:B------:R-:W-:Y:S02]  /*0110*/  SEL R6, RZ, 0x1, P0 ;  /* 0x00000001ff067807 */ /* 0x000fe40000000000 */
[----:B------:R-:W-:-:S02]  /*0120*/  ISETP.NE.U32.AND P2, PT, R0, RZ, PT ;  /* 0x000000ff0000720c */ /* 0x000fc40003f45070 */
[----:B------:R-:W-:Y:S01]  /*0130*/  IADD3 R7, PT, PT, R7, -R2, -R6 ;  /* 0x8000000207077210 */ /* 0x000fe20007ffe806 */
[----:B0-----:R-:W0:Y:S02]  /*0140*/  MUFU.RCP R8, R8 ;  /* 0x0000000800087308 */ /* 0x001e240000001000 */
[----:B0-----:R-:W-:-:S06]  /*0150*/  IADD3 R4, PT, PT, R8, 0xffffffe, RZ ;  /* 0x0ffffffe08047810 */ /* 0x001fcc0007ffe0ff */
[----:B------:R0:W2:Y:S02]  /*0160*/  F2I.FTZ.U32.TRUNC.NTZ R5, R4 ;  /* 0x0000000400057305 */ /* 0x0000a4000021f000 */
[----:B0-----:R-:W-:Y:S02]  /*0170*/  HFMA2 R4, -RZ, RZ, 0, 0 ;  /* 0x00000000ff047431 */ /* 0x001fe400000001ff */
[----:B--2---:R-:W-:-:S04]  /*0180*/  IMAD R9, R9, R5, RZ ;  /* 0x0000000509097224 */ /* 0x004fc800078e02ff */
[----:B------:R-:W-:-:S06]  /*0190*/  IMAD.HI.U32 R8, R5, R9, R4 ;  /* 0x0000000905087227 */ /* 0x000fcc00078e0004 */
[----:B------:R-:W-:-:S05]  /*01a0*/  IMAD.HI.U32 R5, R8, R7, RZ ;  /* 0x0000000708057227 */ /* 0x000fca00078e00ff */
[----:B------:R-:W-:-:S05]  /*01b0*/  IADD3 R2, PT, PT, -R5, RZ, RZ ;  /* 0x000000ff05027210 */ /* 0x000fca0007ffe1ff */
[----:B------:R-:W-:-:S05]  /*01c0*/  IMAD R7, R0, R2, R7 ;  /* 0x0000000200077224 */ /* 0x000fca00078e0207 */
[----:B------:R-:W-:-:S13]  /*01d0*/  ISETP.GE.U32.AND P0, PT, R7, R0, PT ;  /* 0x000000000700720c */ /* 0x000fda0003f06070 */
[----:B------:R-:W-:Y:S02]  /*01e0*/  @P0 IADD3 R7, PT, PT, -R0, R7, RZ ;  /* 0x0000000700070210 */ /* 0x000fe40007ffe1ff */
[----:B------:R-:W-:Y:S02]  /*01f0*/  @P0 IADD3 R5, PT, PT, R5, 0x1, RZ ;  /* 0x0000000105050810 */ /* 0x000fe40007ffe0ff */
[----:B------:R-:W-:-:S13]  /*0200*/  ISETP.GE.U32.AND P1, PT, R7, R0, PT ;  /* 0x000000000700720c */ /* 0x000fda0003f26070 */
[----:B------:R-:W-:Y:S02]  /*0210*/  @P1 IADD3 R5, PT, PT, R5, 0x1, RZ ;  /* 0x0000000105051810 */ /* 0x000fe40007ffe0ff */
[----:B------:R-:W-:-:S04]  /*0220*/  @!P2 LOP3.LUT R5, RZ, R0, RZ, 0x33, !PT ;  /* 0x00000000ff05a212 */ /* 0x000fc800078e33ff */
[----:B------:R-:W-:-:S04]  /*0230*/  IADD3 R2, PT, PT, R6, R5, RZ ;  /* 0x0000000506027210 */ /* 0x000fc80007ffe0ff */
[C---:B------:R-:W-:Y:S02]  /*0240*/  LOP3.LUT R4, R2.reuse, 0x3, RZ, 0xc0, !PT ;  /* 0x0000000302047812 */ /* 0x040fe400078ec0ff */
[----:B------:R-:W-:Y:S02]  /*0250*/  ISETP.GE.U32.AND P1, PT, R2, 0x3, PT ;  /* 0x000000030200780c */ /* 0x000fe40003f26070 */
[----:B------:R-:W-:-:S13]  /*0260*/  ISETP.NE.AND P0, PT, R4, 0x3, PT ;  /* 0x000000030400780c */ /* 0x000fda0003f05270 */
[----:B-1----:R-:W-:Y:S05]  /*0270*/  @!P0 BRA `(.L_x_1) ;  /* 0x0000000000448947 */ /* 0x002fea0003800000 */
[----:B------:R-:W0:Y:S01]  /*0280*/  LDC.64 R4, c[0x0][0x390] ;  /* 0x0000e400ff047b82 */ /* 0x000e220000000a00 */
[----:B------:R-:W-:-:S04]  /*0290*/  IADD3 R2, PT, PT, R2, 0x1, RZ ;  /* 0x0000000102027810 */ /* 0x000fc80007ffe0ff */
[----:B------:R-:W-:-:S03]  /*02a0*/  LOP3.LUT R2, R2, 0x3, RZ, 0xc0, !PT ;  /* 0x0000000302027812 */ /* 0x000fc600078ec0ff */
[----:B------:R-:W1:Y:S01]  /*02b0*/  LDC.64 R6, c[0x0][0x380] ;  /* 0x0000e000ff067b82 */ /* 0x000e620000000a00 */
[----:B------:R-:W-:-:S07]  /*02c0*/  IADD3 R2, PT, PT, -R2, RZ, RZ ;  /* 0x000000ff02027210 */ /* 0x000fce0007ffe1ff */
[----:B------:R-:W2:Y:S02]  /*02d0*/  LDC.64 R8, c[0x0][0x388] ;  /* 0x0000e200ff087b82 */ /* 0x000ea40000000a00 */
.L_x_2:
[----:B--2---:R-:W-:-:S04]  /*02e0*/  IMAD.WIDE R12, R3, 0x4, R8 ;  /* 0x00000004030c7825 */ /* 0x004fc800078e0208 */
[C---:B-1----:R-:W-:Y:S02]  /*02f0*/  IMAD.WIDE R14, R3.reuse, 0x4, R6 ;  /* 0x00000004030e7825 */ /* 0x042fe400078e0206 */
[----:B------:R-:W2:Y:S04]  /*0300*/  LDG.E R13, desc[UR4][R12.64] ;  /* 0x000000040c0d7981 */ /* 0x000ea8000c1e1900 */
[----:B------:R-:W2:Y:S01]  /*0310*/  LDG.E R14, desc[UR4][R14.64] ;  /* 0x000000040e0e7981 */ /* 0x000ea2000c1e1900 */
[----:B0--3--:R-:W-:Y:S01]  /*0320*/  IMAD.WIDE R10, R3, 0x4, R4 ;  /* 0x00000004030a7825 */ /* 0x009fe200078e0204 */
[----:B------:R-:W-:Y:S02]  /*0330*/  IADD3 R2, PT, PT, R2, 0x1, RZ ;  /* 0x0000000102027810 */ /* 0x000fe40007ffe0ff */
[----:B------:R-:W-:-:S02]  /*0340*/  IADD3 R3, PT, PT, R0, R3, RZ ;  /* 0x0000000300037210 */ /* 0x000fc40007ffe0ff */
[----:B------:R-:W-:Y:S01]  /*0350*/  ISETP.NE.AND P0, PT, R2, RZ, PT ;  /* 0x000000ff0200720c */ /* 0x000fe20003f05270 */
[----:B--2---:R-:W-:-:S05]  /*0360*/  FADD R17, R14, R13 ;  /* 0x0000000d0e117221 */ /* 0x004fca0000000000 */
[----:B------:R3:W-:Y:S07]  /*0370*/  STG.E desc[UR4][R10.64], R17 ;  /* 0x000000110a007986 */ /* 0x0007ee000c101904 */
[----:B------:R-:W-:Y:S05]  /*0380*/  @P0 BRA `(.L_x_2) ;  /* 0xfffffffc00d40947 */ /* 0x000fea000383ffff */
.L_x_1:
[----:B------:R-:W-:Y:S05]  /*0390*/  BSYNC.RECONVERGENT B0 ;  /* 0x0000000000007941 */ /* 0x000fea0003800200 */
.L_x_0:
[----:B------:R-:W-:Y:S05]  /*03a0*/  @!P1 EXIT ;  /* 0x000000000000994d */ /* 0x000fea0003800000 */
.L_x_3:
[----:B------:R-:W3:Y:S08]  /*03b0*/  LDC.64 R4, c[0x0][0x380] ;  /* 0x0000e000ff047b82 */ /* 0x000ef00000000a00 */
[----:B------:R-:W0:Y:S01]  /*03c0*/  LDC.64 R6, c[0x0][0x388] ;  /* 0x0000e200ff067b82 */ /* 0x000e220000000a00 */
[----:B---3--:R-:W-:-:S07]  /*03d0*/  IMAD.WIDE R10, R3, 0x4, R4 ;  /* 0x00000004030a7825 */ /* 0x008fce00078e0204 */
[----:B------:R-:W1:Y:S01]  /*03e0*/  LDC.64 R4, c[0x0][0x390] ;  /* 0x0000e400ff047b82 */ /* 0x000e620000000a00 */
[----:B--2---:R-:W2:Y:S01]  /*03f0*/  LDG.E R2, desc[UR4][R10.64] ;  /* 0x000000040a027981 */ /* 0x004ea2000c1e1900 */
[----:B0-----:R-:W-:-:S05]  /*0400*/  IMAD.WIDE R12, R3, 0x4, R6 ;  /* 0x00000004030c7825 */ /* 0x001fca00078e0206 */
[----:B------:R-:W2:Y:S01]  /*0410*/  LDG.E R7, desc[UR4][R12.64] ;  /* 0x000000040c077981 */ /* 0x000ea2000c1e1900 */
[----:B-1----:R-:W-:-:S04]  /*0420*/  IMAD.WIDE R16, R3, 0x4, R4 ;  /* 0x0000000403107825 */ /* 0x002fc800078e0204 */
[----:B------:R-:W-:-:S04]  /*0430*/  IMAD.WIDE R4, R0, 0x4, R10 ;  /* 0x0000000400047825 */ /* 0x000fc800078e020a */
[----:B--2---:R-:W-:Y:S01]  /*0440*/  FADD R19, R2, R7 ;  /* 0x0000000702137221 */ /* 0x004fe20000000000 */
[----:B------:R-:W-:-:S04]  /*0450*/  IMAD.WIDE R6, R0, 0x4, R12 ;  /* 0x0000000400067825 */ /* 0x000fc800078e020c */
[----:B------:R0:W-:Y:S04]  /*0460*/  STG.E desc[UR4][R16.64], R19 ;  /* 0x0000001310007986 */ /* 0x0001e8000c101904 */
[----:B------:R-:W2:Y:S04]  /*0470*/  LDG.E R2, desc[UR4][R4.64] ;  /* 0x0000000404027981 */ /* 0x000ea8000c1e1900 */
[----:B------:R-:W2:Y:S01]  /*0480*/  LDG.E R15, desc[UR4][R6.64] ;  /* 0x00000004060f7981 */ /* 0x000ea2000c1e1900 */
[----:B------:R-:W-:-:S04]  /*0490*/  IMAD.WIDE R8, R0, 0x4, R16 ;  /* 0x0000000400087825 */ /* 0x000fc800078e0210 */
[----:B------:R-:W-:-:S04]  /*04a0*/  IMAD.WIDE R10, R0, 0x4, R4 ;  /* 0x00000004000a7825 */ /* 0x000fc800078e0204 */
[----:B------:R-:W-:-:S04]  /*04b0*/  IMAD.WIDE R12, R0, 0x4, R6 ;  /* 0x00000004000c7825 */ /* 0x000fc800078e0206 */
[----:B--2---:R-:W-:-:S05]  /*04c0*/  FADD R21, R2, R15 ;  /* 0x0000000f02157221 */ /* 0x004fca0000000000 */
        /* <DEDUP_REMOVED lines=8> */
[----:B------:R-:W1:Y:S04]  /*0550*/  LDG.E R4, desc[UR4][R4.64] ;  /* 0x0000000404047981 */ /* 0x000e68000c1e1900 */
[----:B------:R-:W1:Y:S01]  /*0560*/  LDG.E R7, desc[UR4][R6.64] ;  /* 0x0000000406077981 */ /* 0x000e62000c1e1900 */
[C---:B0-----:R-:W-:Y:S01]  /*0570*/  IMAD.WIDE R16, R0.reuse, 0x4, R14 ;  /* 0x0000000400107825 */ /* 0x041fe200078e020e */
[----:B------:R-:W-:-:S04]  /*0580*/  LEA R3, R0, R3, 0x2 ;  /* 0x0000000300037211 */ /* 0x000fc800078e10ff */
[----:B------:R-:W-:Y:S01]  /*0590*/  ISETP.GE.AND P0, PT, R3, UR6, PT ;  /* 0x0000000603007c0c */ /* 0x000fe2000bf06270 */
[----:B-1----:R-:W-:-:S05]  /*05a0*/  FADD R9, R4, R7 ;  /* 0x0000000704097221 */ /* 0x002fca0000000000 */
[----:B------:R2:W-:Y:S07]  /*05b0*/  STG.E desc[UR4][R16.64], R9 ;  /* 0x0000000910007986 */ /* 0x0005ee000c101904 */
[----:B------:R-:W-:Y:S05]  /*05c0*/  @!P0 BRA `(.L_x_3) ;  /* 0xfffffffc00788947 */ /* 0x000fea000383ffff */
[----:B------:R-:W-:Y:S05]  /*05d0*/  EXIT ;  /* 0x000000000000794d */ /* 0x000fea0003800000 */
.L_x_4:
[----:B------:R-:W-:-:S00]  /*05e0*/  BRA `(.L_x_4) ;  /* 0xfffffffc00fc7947 */ /* 0x000fc0000383ffff */
[----:B------:R-:W-:-:S00]  /*05f0*/  NOP ;  /* 0x0000000000007918 */ /* 0x000fc00000000000 */
        /* <DEDUP_REMOVED lines=8> */
.L_x_16:


//--------------------- .text._Z16vector_add_gpu_2PfS_S_i --------------------------
	.section	.text._Z16vector_add_gpu_2PfS_S_i,"ax",@progbits
	.align	128
        .global         _Z16vector_add_gpu_2PfS_S_i
        .type           _Z16vector_add_gpu_2PfS_S_i,@function
        .size           _Z16vector_add_gpu_2PfS_S_i,(.L_x_17 - _Z16vector_add_gpu_2PfS_S_i)
        .other          _Z16vector_add_gpu_2PfS_S_i,@"STO_CUDA_ENTRY STV_DEFAULT"
_Z16vector_add_gpu_2PfS_S_i:
.text._Z16vector_add_gpu_2PfS_S_i:
[----:B------:R-:W-:Y:S01]  /*0000*/  LDC R1, c[0x0][0x37c] ;  /* 0x0000df00ff017b82 */ /* 0x000fe20000000800 */
[----:B------:R-:W0:Y:S01]  /*0010*/  S2R R5, SR_TID.X ;  /* 0x0000000000057919 */ /* 0x000e220000002100 */
[----:B------:R-:W0:Y:S06]  /*0020*/  LDCU UR6, c[0x0][0x398] ;  /* 0x00007300ff0677ac */ /* 0x000e2c0008000800 */
[----:B------:R-:W1:Y:S01]  /*0030*/  LDC R0, c[0x0][0x360] ;  /* 0x0000d800ff007b82 */ /* 0x000e620000000800 */
[----:B0-----:R-:W-:-:S13]  /*0040*/  ISETP.GE.AND P0, PT, R5, UR6, PT ;  /* 0x0000000605007c0c */ /* 0x001fda000bf06270 */
[----:B------:R-:W-:Y:S05]  /*0050*/  @P0 EXIT ;  /* 0x000000000000094d */ /* 0x000fea0003800000 */
[----:B-1----:R-:W0:Y:S01]  /*0060*/  I2F.U32.RP R8, R0 ;  /* 0x0000000000087306 */ /* 0x002e220000209000 */
[----:B------:R-:W-:Y:S01]  /*0070*/  IADD3 R4, PT, PT, R5, R0, RZ ;  /* 0x0000000005047210 */ /* 0x000fe20007ffe0ff */
[----:B------:R-:W1:Y:S01]  /*0080*/  LDCU.64 UR4, c[0x0][0x358] ;  /* 0x00006b00ff0477ac */ /* 0x000e620008000a00 */
[----:B------:R-:W-:Y:S01]  /*0090*/  ISETP.NE.U32.AND P2, PT, R0, RZ, PT ;  /* 0x000000ff0000720c */ /* 0x000fe20003f45070 */
[----:B------:R-:W-:Y:S01]  /*00a0*/  BSSY.RECONVERGENT B0, `(.L_x_5) ;  /* 0x000002f000007945 */ /* 0x000fe20003800200 */
[C---:B------:R-:W-:Y:S01]  /*00b0*/  ISETP.GE.U32.AND P0, PT, R4.reuse, UR6, PT ;  /* 0x0000000604007c0c */ /* 0x040fe2000bf06070 */
[----:B------:R-:W2:Y:S01]  /*00c0*/  LDCU.64 UR12, c[0x0][0x390] ;  /* 0x00007200ff0c77ac */ /* 0x000ea20008000a00 */
[----:B------:R-:W-:Y:S02]  /*00d0*/  VIMNMX.U32 R7, PT, PT, R4, UR6, !PT ;  /* 0x0000000604077c48 */ /* 0x000fe4000ffe0000 */
[----:B------:R-:W-:Y:S01]  /*00e0*/  SEL R6, RZ, 0x1, P0 ;  /* 0x00000001ff067807 */ /* 0x000fe20000000000 */
[----:B------:R-:W3:Y:S03]  /*00f0*/  LDCU.128 UR8, c[0x0][0x380] ;  /* 0x00007000ff0877ac */ /* 0x000ee60008000c00 */
[----:B------:R-:W-:Y:S01]  /*0100*/  IADD3 R7, PT, PT, R7, -R4, -R6 ;  /* 0x8000000407077210 */ /* 0x000fe20007ffe806 */
[----:B0-----:R-:W0:Y:S02]  /*0110*/  MUFU.RCP R8, R8 ;  /* 0x0000000800087308 */ /* 0x001e240000001000 */
[----:B0-----:R-:W-:-:S06]  /*0120*/  IADD3 R2, PT, PT, R8, 0xffffffe, RZ ;  /* 0x0ffffffe08027810 */ /* 0x001fcc0007ffe0ff */
[----:B------:R0:W4:Y:S02]  /*0130*/  F2I.FTZ.U32.TRUNC.NTZ R3, R2 ;  /* 0x0000000200037305 */ /* 0x000124000021f000 */
[----:B0-----:R-:W-:Y:S02]  /*0140*/  IMAD.MOV.U32 R2, RZ, RZ, RZ ;  /* 0x000000ffff027224 */ /* 0x001fe400078e00ff */
[----:B----4-:R-:W-:-:S04]  /*0150*/  IMAD.MOV R9, RZ, RZ, -R3 ;  /* 0x000000ffff097224 */ /* 0x010fc800078e0a03 */
[----:B------:R-:W-:-:S04]  /*0160*/  IMAD R9, R9, R0, RZ ;  /* 0x0000000009097224 */ /* 0x000fc800078e02ff */
[----:B------:R-:W-:-:S06]  /*0170*/  IMAD.HI.U32 R8, R3, R9, R2 ;  /* 0x0000000903087227 */ /* 0x000fcc00078e0002 */
[----:B------:R-:W-:-:S05]  /*0180*/  IMAD.HI.U32 R3, R8, R7, RZ ;  /* 0x0000000708037227 */ /* 0x000fca00078e00ff */
[----:B------:R-:W-:-:S05]  /*0190*/  IADD3 R2, PT, PT, -R3, RZ, RZ ;  /* 0x000000ff03027210 */ /* 0x000fca0007ffe1ff */
[----:B------:R-:W-:-:S05]  /*01a0*/  IMAD R7, R0, R2, R7 ;  /* 0x0000000200077224 */ /* 0x000fca00078e0207 */
[----:B------:R-:W-:-:S13]  /*01b0*/  ISETP.GE.U32.AND P0, PT, R7, R0, PT ;  /* 0x000000000700720c */ /* 0x000fda0003f06070 */
[----:B------:R-:W-:Y:S01]  /*01c0*/  @P0 IMAD.IADD R7, R7, 0x1, -R0 ;  /* 0x0000000107070824 */ /* 0x000fe200078e0a00 */
[----:B------:R-:W-:-:S04]  /*01d0*/  @P0 IADD3 R3, PT, PT, R3, 0x1, RZ ;  /* 0x0000000103030810 */ /* 0x000fc80007ffe0ff */
[----:B------:R-:W-:-:S13]  /*01e0*/  ISETP.GE.U32.AND P1, PT, R7, R0, PT ;  /* 0x000000000700720c */ /* 0x000fda0003f26070 */
[----:B------:R-:W-:Y:S01]  /*01f0*/  @P1 VIADD R3, R3, 0x1 ;  /* 0x0000000103031836 */ /* 0x000fe20000000000 */
[----:B------:R-:W-:-:S04]  /*0200*/  @!P2 LOP3.LUT R3, RZ, R0, RZ, 0x33, !PT ;  /* 0x00000000ff03a212 */ /* 0x000fc800078e33ff */
[----:B------:R-:W-:-:S04]  /*0210*/  IADD3 R2, PT, PT, R6, R3, RZ ;  /* 0x0000000306027210 */ /* 0x000fc80007ffe0ff */
[C---:B------:R-:W-:Y:S02]  /*0220*/  LOP3.LUT R3, R2.reuse, 0x3, RZ, 0xc0, !PT ;  /* 0x0000000302037812 */ /* 0x040fe400078ec0ff */
[----:B------:R-:W-:Y:S02]  /*0230*/  ISETP.GE.U32.AND P0, PT, R2, 0x3, PT ;  /* 0x000000030200780c */ /* 0x000fe40003f06070 */
[----:B------:R-:W-:-:S13]  /*0240*/  ISETP.NE.AND P1, PT, R3, 0x3, PT ;  /* 0x000000030300780c */ /* 0x000fda0003f25270 */
[----:B-123--:R-:W-:Y:S05]  /*0250*/  @!P1 BRA `(.L_x_6) ;  /* 0x00000000004c9947 */ /* 0x00efea0003800000 */
[----:B------:R-:W-:-:S04]  /*0260*/  IADD3 R2, PT, PT, R2, 0x1, RZ ;  /* 0x0000000102027810 */ /* 0x000fc80007ffe0ff */
[----:B------:R-:W-:Y:S01]  /*0270*/  LOP3.LUT R4, R2, 0x3, RZ, 0xc0, !PT ;  /* 0x0000000302047812 */ /* 0x000fe200078ec0ff */
[----:B------:R-:W-:-:S04]  /*0280*/  IMAD.WIDE.U32 R2, R5, 0x4, RZ ;  /* 0x0000000405027825 */ /* 0x000fc800078e00ff */
[----:B------:R-:W-:Y:S02]  /*0290*/  IMAD R5, R4, R0, R5 ;  /* 0x0000000004057224 */ /* 0x000fe400078e0205 */
[----:B------:R-:W-:-:S07]  /*02a0*/  IMAD.MOV R4, RZ, RZ, -R4 ;  /* 0x000000ffff047224 */ /* 0x000fce00078e0a04 */
.L_x_7:
[C---:B------:R-:W-:Y:S02]  /*02b0*/  IADD3 R8, P2, PT, R2.reuse, UR10, RZ ;  /* 0x0000000a02087c10 */ /* 0x040fe4000ff5e0ff */
[----:B------:R-:W-:Y:S02]  /*02c0*/  IADD3 R6, P1, PT, R2, UR8, RZ ;  /* 0x0000000802067c10 */ /* 0x000fe4000ff3e0ff */
[C---:B------:R-:W-:Y:S02]  /*02d0*/  IADD3.X R9, PT, PT, R3.reuse, UR11, RZ, P2, !PT ;  /* 0x0000000b03097c10 */ /* 0x040fe400097fe4ff */
[----:B------:R-:W-:-:S04]  /*02e0*/  IADD3.X R7, PT, PT, R3, UR9, RZ, P1, !PT ;  /* 0x0000000903077c10 */ /* 0x000fc80008ffe4ff */
[----:B------:R-:W2:Y:S04]  /*02f0*/  LDG.E R9, desc[UR4][R8.64] ;  /* 0x0000000408097981 */ /* 0x000ea8000c1e1900 */
[----:B------:R-:W2:Y:S01]  /*0300*/  LDG.E R6, desc[UR4][R6.64] ;  /* 0x0000000406067981 */ /* 0x000ea2000c1e1900 */
[----:B0-----:R-:W-:-:S04]  /*0310*/  IADD3 R10, P1, PT, R2, UR12, RZ ;  /* 0x0000000c020a7c10 */ /* 0x001fc8000ff3e0ff */
[----:B------:R-:W-:Y:S02]  /*0320*/  IADD3.X R11, PT, PT, R3, UR13, RZ, P1, !PT ;  /* 0x0000000d030b7c10 */ /* 0x000fe40008ffe4ff */
[----:B------:R-:W-:-:S04]  /*0330*/  IADD3 R4, PT, PT, R4, 0x1, RZ ;  /* 0x0000000104047810 */ /* 0x000fc80007ffe0ff */
[----:B------:R-:W-:Y:S01]  /*0340*/  ISETP.NE.AND P1, PT, R4, RZ, PT ;  /* 0x000000ff0400720c */ /* 0x000fe20003f25270 */
[----:B------:R-:W-:-:S04]  /*0350*/  IMAD.WIDE.U32 R2, R0, 0x4, R2 ;  /* 0x0000000400027825 */ /* 0x000fc800078e0002 */
[----:B--2---:R-:W-:-:S05]  /*0360*/  FADD R13, R6, R9 ;  /* 0x00000009060d7221 */ /* 0x004fca0000000000 */
[----:B------:R0:W-:Y:S03]  /*0370*/  STG.E desc[UR4][R10.64], R13 ;  /* 0x0000000d0a007986 */ /* 0x0001e6000c101904 */
[----:B------:R-:W-:Y:S05]  /*0380*/  @P1 BRA `(.L_x_7) ;  /* 0xfffffffc00c81947 */ /* 0x000fea000383ffff */
.L_x_6:
[----:B------:R-:W-:Y:S05]  /*0390*/  BSYNC.RECONVERGENT B0 ;  /* 0x0000000000007941 */ /* 0x000fea0003800200 */
.L_x_5:
[----:B------:R-:W-:Y:S05]  /*03a0*/  @!P0 EXIT ;  /* 0x000000000000894d */ /* 0x000fea0003800000 */
.L_x_8:
[----:B------:R-:W0:Y:S08]  /*03b0*/  LDC.64 R6, c[0x0][0x380] ;  /* 0x0000e000ff067b82 */ /* 0x000e300000000a00 */
[----:B------:R-:W1:Y:S08]  /*03c0*/  LDC.64 R2, c[0x0][0x388] ;  /* 0x0000e200ff027b82 */ /* 0x000e700000000a00 */
[----:B--2---:R-:W2:Y:S01]  /*03d0*/  LDC.64 R8, c[0x0][0x390] ;  /* 0x0000e400ff087b82 */ /* 0x004ea20000000a00 */
[----:B0-----:R-:W-:-:S06]  /*03e0*/  IMAD.WIDE.U32 R10, R5, 0x4, R6 ;  /* 0x00000004050a7825 */ /* 0x001fcc00078e0006 */
[----:B------:R-:W3:Y:S01]  /*03f0*/  LDG.E R10, desc[UR4][R10.64] ;  /* 0x000000040a0a7981 */ /* 0x000ee2000c1e1900 */
[----:B-1----:R-:W-:-:S06]  /*0400*/  IMAD.WIDE.U32 R12, R5, 0x4, R2 ;  /* 0x00000004050c7825 */ /* 0x002fcc00078e0002 */
[----:B------:R-:W3:Y:S01]  /*0410*/  LDG.E R13, desc[UR4][R12.64] ;  /* 0x000000040c0d7981 */ /* 0x000ee2000c1e1900 */
[----:B------:R-:W-:Y:S01]  /*0420*/  IADD3 R19, PT, PT, R0, R5, RZ ;  /* 0x0000000500137210 */ /* 0x000fe20007ffe0ff */
[----:B--2---:R-:W-:-:S04]  /*0430*/  IMAD.WIDE.U32 R4, R5, 0x4, R8 ;  /* 0x0000000405047825 */ /* 0x004fc800078e0008 */
[----:B------:R-:W-:-:S04]  /*0440*/  IMAD.WIDE.U32 R14, R19, 0x4, R6 ;  /* 0x00000004130e7825 */ /* 0x000fc800078e0006 */
[----:B------:R-:W-:-:S04]  /*0450*/  IMAD.WIDE.U32 R16, R19, 0x4, R2 ;  /* 0x0000000413107825 */ /* 0x000fc800078e0002 */
[----:B---3--:R-:W-:-:S05]  /*0460*/  FADD R21, R10, R13 ;  /* 0x0000000d0a157221 */ /* 0x008fca0000000000 */
[----:B------:R0:W-:Y:S04]  /*0470*/  STG.E desc[UR4][R4.64], R21 ;  /* 0x0000001504007986 */ /* 0x0001e8000c101904 */
[----:B------:R-:W2:Y:S04]  /*0480*/  LDG.E R14, desc[UR4][R14.64] ;  /* 0x000000040e0e7981 */ /* 0x000ea8000c1e1900 */
[----:B------:R-:W2:Y:S01]  /*0490*/  LDG.E R17, desc[UR4][R16.64] ;  /* 0x0000000410117981 */ /* 0x000ea2000c1e1900 */
[C---:B------:R-:W-:Y:S02]  /*04a0*/  IMAD.IADD R25, R19.reuse, 0x1, R0 ;  /* 0x0000000113197824 */ /* 0x040fe400078e0200 */
[----:B------:R-:W-:-:S04]  /*04b0*/  IMAD.WIDE.U32 R10, R19, 0x4, R8 ;  /* 0x00000004130a7825 */ /* 0x000fc800078e0008 */
[----:B------:R-:W-:-:S04]  /*04c0*/  IMAD.WIDE.U32 R12, R25, 0x4, R6 ;  /* 0x00000004190c7825 */ /* 0x000fc800078e0006 */
[----:B------:R-:W-:-:S04]  /*04d0*/  IMAD.WIDE.U32 R18, R25, 0x4, R2 ;  /* 0x0000000419127825 */ /* 0x000fc800078e0002 */
[----:B--2---:R-:W-:-:S05]  /*04e0*/  FADD R23, R14, R17 ;  /* 0x000000110e177221 */ /* 0x004fca0000000000 */
[----:B------:R1:W-:Y:S04]  /*04f0*/  STG.E desc[UR4][R10.64], R23 ;  /* 0x000000170a007986 */ /* 0x0003e8000c101904 */
[----:B------:R-:W2:Y:S04]  /*0500*/  LDG.E R12, desc[UR4][R12.64] ;  /* 0x000000040c0c7981 */ /* 0x000ea8000c1e1900 */
[----:B------:R-:W2:Y:S01]  /*0510*/  LDG.E R19, desc[UR4][R18.64] ;  /* 0x0000000412137981 */ /* 0x000ea2000c1e1900 */
[C---:B0-----:R-:W-:Y:S01]  /*0520*/  IADD3 R5, PT, PT, R25.reuse, R0, RZ ;  /* 0x0000000019057210 */ /* 0x041fe20007ffe0ff */
[----:B------:R-:W-:-:S04]  /*0530*/  IMAD.WIDE.U32 R14, R25, 0x4, R8 ;  /* 0x00000004190e7825 */ /* 0x000fc800078e0008 */
[----:B------:R-:W-:-:S04]  /*0540*/  IMAD.WIDE.U32 R6, R5, 0x4, R6 ;  /* 0x0000000405067825 */ /* 0x000fc800078e0006 */
[----:B------:R-:W-:-:S04]  /*0550*/  IMAD.WIDE.U32 R2, R5, 0x4, R2 ;  /* 0x0000000405027825 */ /* 0x000fc800078e0002 */
[----:B--2---:R-:W-:-:S05]  /*0560*/  FADD R17, R12, R19 ;  /* 0x000000130c117221 */ /* 0x004fca0000000000 */
[----:B------:R2:W-:Y:S04]  /*0570*/  STG.E desc[UR4][R14.64], R17 ;  /* 0x000000110e007986 */ /* 0x0005e8000c101904 */
[----:B------:R-:W1:Y:S04]  /*0580*/  LDG.E R6, desc[UR4][R6.64] ;  /* 0x0000000406067981 */ /* 0x000e68000c1e1900 */
[----:B------:R-:W1:Y:S01]  /*0590*/  LDG.E R3, desc[UR4][R2.64] ;  /* 0x0000000402037981 */ /* 0x000e62000c1e1900 */
[C---:B------:R-:W-:Y:S01]  /*05a0*/  IMAD.WIDE.U32 R8, R5.reuse, 0x4, R8 ;  /* 0x0000000405087825 */ /* 0x040fe200078e0008 */
[----:B------:R-:W-:-:S04]  /*05b0*/  IADD3 R5, PT, PT, R5, R0, RZ ;  /* 0x0000000005057210 */ /* 0x000fc80007ffe0ff */
[----:B------:R-:W-:Y:S01]  /*05c0*/  ISETP.GE.AND P0, PT, R5, UR6, PT ;  /* 0x0000000605007c0c */ /* 0x000fe2000bf06270 */
[----:B-1----:R-:W-:-:S05]  /*05d0*/  FADD R11, R6, R3 ;  /* 0x00000003060b7221 */ /* 0x002fca0000000000 */
[----:B------:R2:W-:Y:S07]  /*05e0*/  STG.E desc[UR4][R8.64], R11 ;  /* 0x0000000b08007986 */ /* 0x0005ee000c101904 */
[----:B------:R-:W-:Y:S05]  /*05f0*/  @!P0 BRA `(.L_x_8) ;  /* 0xfffffffc006c8947 */ /* 0x000fea000383ffff */
[----:B------:R-:W-:Y:S05]  /*0600*/  EXIT ;  /* 0x000000000000794d */ /* 0x000fea0003800000 */
.L_x_9:
        /* <DEDUP_REMOVED lines=15> */
.L_x_17:


//--------------------- .text._Z16vector_add_gpu_1PfS_S_i --------------------------
	.section	.text._Z16vector_add_gpu_1PfS_S_i,"ax",@progbits
	.align	128
        .global         _Z16vector_add_gpu_1PfS_S_i
        .type           _Z16vector_add_gpu_1PfS_S_i,@function
        .size           _Z16vector_add_gpu_1PfS_S_i,(.L_x_18 - _Z16vector_add_gpu_1PfS_S_i)
        .other          _Z16vector_add_gpu_1PfS_S_i,@"STO_CUDA_ENTRY STV_DEFAULT"
_Z16vector_add_gpu_1PfS_S_i:
.text._Z16vector_add_gpu_1PfS_S_i:
[----:B------:R-:W-:Y:S08]  /*0000*/  LDC R1, c[0x0][0x37c] ;  /* 0x0000df00ff017b82 */ /* 0x000ff00000000800 */
[----:B------:R-:W0:Y:S02]  /*0010*/  LDC R2, c[0x0][0x398] ;  /* 0x0000e600ff027b82 */ /* 0x000e240000000800 */
[----:B0-----:R-:W-:-:S13]  /*0020*/  ISETP.GE.AND P0, PT, R2, 0x1, PT ;  /* 0x000000010200780c */ /* 0x001fda0003f06270 */
[----:B------:R-:W-:Y:S05]  /*0030*/  @!P0 EXIT ;  /* 0x000000000000894d */ /* 0x000fea0003800000 */
[C---:B------:R-:W-:Y:S01]  /*0040*/  ISETP.GE.U32.AND P1, PT, R2.reuse, 0x10, PT ;  /* 0x000000100200780c */ /* 0x040fe20003f26070 */
[----:B------:R-:W0:Y:S01]  /*0050*/  LDCU.64 UR12, c[0x0][0x358] ;  /* 0x00006b00ff0c77ac */ /* 0x000e220008000a00 */
[----:B------:R-:W-:Y:S01]  /*0060*/  LOP3.LUT R12, R2, 0xf, RZ, 0xc0, !PT ;  /* 0x0000000f020c7812 */ /* 0x000fe200078ec0ff */
[----:B------:R-:W-:-:S03]  /*0070*/  HFMA2 R0, -RZ, RZ, 0, 0 ;  /* 0x00000000ff007431 */ /* 0x000fc600000001ff */
[----:B------:R-:W-:-:S07]  /*0080*/  ISETP.NE.AND P0, PT, R12, RZ, PT ;  /* 0x000000ff0c00720c */ /* 0x000fce0003f05270 */
[----:B------:R-:W-:Y:S06]  /*0090*/  @!P1 BRA `(.L_x_10) ;  /* 0x0000000400789947 */ /* 0x000fec0003800000 */
[----:B------:R-:W1:Y:S01]  /*00a0*/  LDCU.128 UR4, c[0x0][0x380] ;  /* 0x00007000ff0477ac */ /* 0x000e620008000c00 */
[----:B------:R-:W-:Y:S01]  /*00b0*/  LOP3.LUT R0, R2, 0x7ffffff0, RZ, 0xc0, !PT ;  /* 0x7ffffff002007812 */ /* 0x000fe200078ec0ff */
[----:B------:R-:W2:Y:S03]  /*00c0*/  LDCU.64 UR10, c[0x0][0x390] ;  /* 0x00007200ff0a77ac */ /* 0x000ea60008000a00 */
[----:B------:R-:W-:Y:S01]  /*00d0*/  IADD3 R3, PT, PT, -R0, RZ, RZ ;  /* 0x000000ff00037210 */ /* 0x000fe20007ffe1ff */
[----:B-1----:R-:W-:Y:S02]  /*00e0*/  UIADD3 UR8, UP0, UPT, UR4, 0x20, URZ ;  /* 0x0000002004087890 */ /* 0x002fe4000ff1e0ff */
[----:B------:R-:W-:Y:S02]  /*00f0*/  UIADD3 UR6, UP1, UPT, UR6, 0x20, URZ ;  /* 0x0000002006067890 */ /* 0x000fe4000ff3e0ff */
[----:B--2---:R-:W-:-:S02]  /*0100*/  UIADD3 UR4, UP2, UPT, UR10, 0x20, URZ ;  /* 0x000000200a047890 */ /* 0x004fc4000ff5e0ff */
[----:B------:R-:W-:Y:S01]  /*0110*/  UIADD3.X UR9, UPT, UPT, URZ, UR5, URZ, UP0, !UPT ;  /* 0x00000005ff097290 */ /* 0x000fe200087fe4ff */
[----:B------:R-:W-:Y:S01]  /*0120*/  MOV R16, UR8 ;  /* 0x0000000800107c02 */ /* 0x000fe20008000f00 */
[----:B------:R-:W-:Y:S01]  /*0130*/  UIADD3.X UR7, UPT, UPT, URZ, UR7, URZ, UP1, !UPT ;  /* 0x00000007ff077290 */ /* 0x000fe20008ffe4ff */
[----:B------:R-:W-:Y:S01]  /*0140*/  IMAD.U32 R11, RZ, RZ, UR6 ;  /* 0x00000006ff0b7e24 */ /* 0x000fe2000f8e00ff */
[----:B------:R-:W-:Y:S01]  /*0150*/  UIADD3.X UR5, UPT, UPT, URZ, UR11, URZ, UP2, !UPT ;  /* 0x0000000bff057290 */ /* 0x000fe200097fe4ff */
[----:B------:R-:W-:Y:S02]  /*0160*/  MOV R10, UR4 ;  /* 0x00000004000a7c02 */ /* 0x000fe40008000f00 */
[----:B------:R-:W-:Y:S02]  /*0170*/  MOV R5, UR9 ;  /* 0x0000000900057c02 */ /* 0x000fe40008000f00 */
[----:B------:R-:W-:Y:S01]  /*0180*/  MOV R14, UR7 ;  /* 0x00000007000e7c02 */ /* 0x000fe20008000f00 */
[----:B------:R-:W-:-:S07]  /*0190*/  IMAD.U32 R13, RZ, RZ, UR5 ;  /* 0x00000005ff0d7e24 */ /* 0x000fce000f8e00ff */
.L_x_11:
[----:B------:R-:W-:Y:S02]  /*01a0*/  MOV R4, R16 ;  /* 0x0000001000047202 */ /* 0x000fe40000000f00 */
[----:B------:R-:W-:Y:S02]  /*01b0*/  MOV R6, R11 ;  /* 0x0000000b00067202 */ /* 0x000fe40000000f00 */
[----:B------:R-:W-:Y:S01]  /*01c0*/  MOV R7, R14 ;  /* 0x0000000e00077202 */ /* 0x000fe20000000f00 */
[----:B0-2---:R-:W2:Y:S04]  /*01d0*/  LDG.E R8, desc[UR12][R4.64+-0x20] ;  /* 0xffffe00c04087981 */ /* 0x005ea8000c1e1900 */
[----:B------:R-:W2:Y:S02]  /*01e0*/  LDG.E R9, desc[UR12][R6.64+-0x20] ;  /* 0xffffe00c06097981 */ /* 0x000ea4000c1e1900 */
[----:B--2---:R-:W-:Y:S01]  /*01f0*/  FADD R11, R8, R9 ;  /* 0x00000009080b7221 */ /* 0x004fe20000000000 */
[----:B------:R-:W-:Y:S01]  /*0200*/  IMAD.MOV.U32 R8, RZ, RZ, R10 ;  /* 0x000000ffff087224 */ /* 0x000fe200078e000a */
[----:B------:R-:W-:-:S05]  /*0210*/  MOV R9, R13 ;  /* 0x0000000d00097202 */ /* 0x000fca0000000f00 */
[----:B------:R0:W-:Y:S04]  /*0220*/  STG.E desc[UR12][R8.64+-0x20], R11 ;  /* 0xffffe00b08007986 */ /* 0x0001e8000c10190c */
[----:B------:R-:W2:Y:S04]  /*0230*/  LDG.E R10, desc[UR12][R4.64+-0x1c] ;  /* 0xffffe40c040a7981 */ /* 0x000ea8000c1e1900 */
[----:B------:R-:W2:Y:S02]  /*0240*/  LDG.E R13, desc[UR12][R6.64+-0x1c] ;  /* 0xffffe40c060d7981 */ /* 0x000ea4000c1e1900 */
[----:B--2---:R-:W-:-:S05]  /*0250*/  FADD R13, R10, R13 ;  /* 0x0000000d0a0d7221 */ /* 0x004fca0000000000 */
[----:B------:R1:W-:Y:S04]  /*0260*/  STG.E desc[UR12][R8.64+-0x1c], R13 ;  /* 0xffffe40d08007986 */ /* 0x0003e8000c10190c */
[----:B------:R-:W2:Y:S04]  /*0270*/  LDG.E R10, desc[UR12][R4.64+-0x18] ;  /* 0xffffe80c040a7981 */ /* 0x000ea8000c1e1900 */
[----:B------:R-:W2:Y:S02]  /*0280*/  LDG.E R15, desc[UR12][R6.64+-0x18] ;  /* 0xffffe80c060f7981 */ /* 0x000ea4000c1e1900 */
[----:B--2---:R-:W-:-:S05]  /*0290*/  FADD R15, R10, R15 ;  /* 0x0000000f0a0f7221 */ /* 0x004fca0000000000 */
[----:B------:R2:W-:Y:S04]  /*02a0*/  STG.E desc[UR12][R8.64+-0x18], R15 ;  /* 0xffffe80f08007986 */ /* 0x0005e8000c10190c */
[----:B------:R-:W3:Y:S04]  /*02b0*/  LDG.E R10, desc[UR12][R4.64+-0x14] ;  /* 0xffffec0c040a7981 */ /* 0x000ee8000c1e1900 */
[----:B------:R-:W3:Y:S02]  /*02c0*/  LDG.E R17, desc[UR12][R6.64+-0x14] ;  /* 0xffffec0c06117981 */ /* 0x000ee4000c1e1900 */
[----:B---3--:R-:W-:-:S05]  /*02d0*/  FADD R17, R10, R17 ;  /* 0x000000110a117221 */ /* 0x008fca0000000000 */
[----:B------:R3:W-:Y:S04]  /*02e0*/  STG.E desc[UR12][R8.64+-0x14], R17 ;  /* 0xffffec1108007986 */ /* 0x0007e8000c10190c */
[----:B------:R-:W4:Y:S04]  /*02f0*/  LDG.E R10, desc[UR12][R4.64+-0x10] ;  /* 0xfffff00c040a7981 */ /* 0x000f28000c1e1900 */
[----:B0-----:R-:W4:Y:S02]  /*0300*/  LDG.E R11, desc[UR12][R6.64+-0x10] ;  /* 0xfffff00c060b7981 */ /* 0x001f24000c1e1900 */
[----:B----4-:R-:W-:-:S05]  /*0310*/  FADD R11, R10, R11 ;  /* 0x0000000b0a0b7221 */ /* 0x010fca0000000000 */
[----:B------:R0:W-:Y:S04]  /*0320*/  STG.E desc[UR12][R8.64+-0x10], R11 ;  /* 0xfffff00b08007986 */ /* 0x0001e8000c10190c */
[----:B------:R-:W4:Y:S04]  /*0330*/  LDG.E R10, desc[UR12][R4.64+-0xc] ;  /* 0xfffff40c040a7981 */ /* 0x000f28000c1e1900 */
[----:B-1----:R-:W4:Y:S02]  /*0340*/  LDG.E R13, desc[UR12][R6.64+-0xc] ;  /* 0xfffff40c060d7981 */ /* 0x002f24000c1e1900 */
[----:B----4-:R-:W-:-:S05]  /*0350*/  FADD R13, R10, R13 ;  /* 0x0000000d0a0d7221 */ /* 0x010fca0000000000 */
[----:B------:R1:W-:Y:S04]  /*0360*/  STG.E desc[UR12][R8.64+-0xc], R13 ;  /* 0xfffff40d08007986 */ /* 0x0003e8000c10190c */
[----:B------:R-:W4:Y:S04]  /*0370*/  LDG.E R10, desc[UR12][R4.64+-0x8] ;  /* 0xfffff80c040a7981 */ /* 0x000f28000c1e1900 */
[----:B--2---:R-:W4:Y:S02]  /*0380*/  LDG.E R15, desc[UR12][R6.64+-0x8] ;  /* 0xfffff80c060f7981 */ /* 0x004f24000c1e1900 */
[----:B----4-:R-:W-:-:S05]  /*0390*/  FADD R15, R10, R15 ;  /* 0x0000000f0a0f7221 */ /* 0x010fca0000000000 */
[----:B------:R2:W-:Y:S04]  /*03a0*/  STG.E desc[UR12][R8.64+-0x8], R15 ;  /* 0xfffff80f08007986 */ /* 0x0005e8000c10190c */
[----:B------:R-:W4:Y:S04]  /*03b0*/  LDG.E R10, desc[UR12][R4.64+-0x4] ;  /* 0xfffffc0c040a7981 */ /* 0x000f28000c1e1900 */
[----:B---3--:R-:W4:Y:S02]  /*03c0*/  LDG.E R17, desc[UR12][R6.64+-0x4] ;  /* 0xfffffc0c06117981 */ /* 0x008f24000c1e1900 */
[----:B----4-:R-:W-:-:S05]  /*03d0*/  FADD R17, R10, R17 ;  /* 0x000000110a117221 */ /* 0x010fca0000000000 */
        /* <DEDUP_REMOVED lines=26> */
[----:B--2---:R-:W4:Y:S01]  /*0580*/  LDG.E R15, desc[UR12][R6.64+0x18] ;  /* 0x0000180c060f7981 */ /* 0x004f22000c1e1900 */
[----:B------:R-:W-:Y:S01]  /*0590*/  IADD3 R3, PT, PT, R3, 0x10, RZ ;  /* 0x0000001003037810 */ /* 0x000fe20007ffe0ff */
[----:B----4-:R-:W-:-:S05]  /*05a0*/  FADD R15, R10, R15 ;  /* 0x0000000f0a0f7221 */ /* 0x010fca0000000000 */
[----:B------:R2:W-:Y:S04]  /*05b0*/  STG.E desc[UR12][R8.64+0x18], R15 ;  /* 0x0000180f08007986 */ /* 0x0005e8000c10190c */
[----:B------:R4:W5:Y:S04]  /*05c0*/  LDG.E R10, desc[UR12][R4.64+0x1c] ;  /* 0x00001c0c040a7981 */ /* 0x000968000c1e1900 */
[----:B---3--:R-:W5:Y:S01]  /*05d0*/  LDG.E R17, desc[UR12][R6.64+0x1c] ;  /* 0x00001c0c06117981 */ /* 0x008f62000c1e1900 */
[----:B------:R-:W-:Y:S02]  /*05e0*/  ISETP.NE.AND P1, PT, R3, RZ, PT ;  /* 0x000000ff0300720c */ /* 0x000fe40003f25270 */
[----:B0-----:R-:W-:-:S02]  /*05f0*/  IADD3 R11, P3, PT, R6, 0x40, RZ ;  /* 0x00000040060b7810 */ /* 0x001fc40007f7e0ff */
[----:B------:R-:W-:-:S03]  /*0600*/  IADD3 R16, P2, PT, R4, 0x40, RZ ;  /* 0x0000004004107810 */ /* 0x000fc60007f5e0ff */
[----:B------:R-:W-:Y:S01]  /*0610*/  IMAD.X R14, RZ, RZ, R7, P3 ;  /* 0x000000ffff0e7224 */ /* 0x000fe200018e0607 */
[----:B----4-:R-:W-:Y:S01]  /*0620*/  IADD3.X R5, PT, PT, RZ, R5, RZ, P2, !PT ;  /* 0x00000005ff057210 */ /* 0x010fe200017fe4ff */
[----:B-----5:R-:W-:Y:S01]  /*0630*/  FADD R17, R10, R17 ;  /* 0x000000110a117221 */ /* 0x020fe20000000000 */
[----:B------:R-:W-:-:S04]  /*0640*/  IADD3 R10, P4, PT, R8, 0x40, RZ ;  /* 0x00000040080a7810 */ /* 0x000fc80007f9e0ff */
[----:B------:R2:W-:Y:S01]  /*0650*/  STG.E desc[UR12][R8.64+0x1c], R17 ;  /* 0x00001c1108007986 */ /* 0x0005e2000c10190c */
[----:B-1----:R-:W-:Y:S01]  /*0660*/  IADD3.X R13, PT, PT, RZ, R9, RZ, P4, !PT ;  /* 0x00000009ff0d7210 */ /* 0x002fe200027fe4ff */
[----:B------:R-:W-:Y:S07]  /*0670*/  @P1 BRA `(.L_x_11) ;  /* 0xfffffff800c81947 */ /* 0x000fee000383ffff */
.L_x_10:
[----:B0-----:R-:W-:Y:S05]  /*0680*/  @!P0 EXIT ;  /* 0x000000000000894d */ /* 0x001fea0003800000 */
[----:B------:R-:W-:Y:S02]  /*0690*/  ISETP.GE.U32.AND P0, PT, R12, 0x8, PT ;  /* 0x000000080c00780c */ /* 0x000fe40003f06070 */
[----:B------:R-:W-:-:S04]  /*06a0*/  LOP3.LUT R14, R2, 0x7, RZ, 0xc0, !PT ;  /* 0x00000007020e7812 */ /* 0x000fc800078ec0ff */
[----:B------:R-:W-:-:S07]  /*06b0*/  ISETP.NE.AND P1, PT, R14, RZ, PT ;  /* 0x000000ff0e00720c */ /* 0x000fce0003f25270 */
[----:B------:R-:W-:Y:S06]  /*06c0*/  @!P0 BRA `(.L_x_12) ;  /* 0x00000000009c8947 */ /* 0x000fec0003800000 */
[----:B------:R-:W0:Y:S08]  /*06d0*/  LDC.64 R4, c[0x0][0x380] ;  /* 0x0000e000ff047b82 */ /* 0x000e300000000a00 */
[----:B------:R-:W1:Y:S08]  /*06e0*/  LDC.64 R6, c[0x0][0x388] ;  /* 0x0000e200ff067b82 */ /* 0x000e700000000a00 */
[----:B--2---:R-:W2:Y:S01]  /*06f0*/  LDC.64 R8, c[0x0][0x390] ;  /* 0x0000e400ff087b82 */ /* 0x004ea20000000a00 */
[----:B0-----:R-:W-:-:S05]  /*0700*/  IMAD.WIDE.U32 R4, R0, 0x4, R4 ;  /* 0x0000000400047825 */ /* 0x001fca00078e0004 */
[----:B------:R-:W3:Y:S01]  /*0710*/  LDG.E R3, desc[UR12][R4.64] ;  /* 0x0000000c04037981 */ /* 0x000ee2000c1e1900 */
[----:B-1----:R-:W-:-:S05]  /*0720*/  IMAD.WIDE.U32 R6, R0, 0x4, R6 ;  /* 0x0000000400067825 */ /* 0x002fca00078e0006 */
[----:B------:R-:W3:Y:S01]  /*0730*/  LDG.E R10, desc[UR12][R6.64] ;  /* 0x0000000c060a7981 */ /* 0x000ee2000c1e1900 */
[----:B--2---:R-:W-:-:S04]  /*0740*/  IMAD.WIDE.U32 R8, R0, 0x4, R8 ;  /* 0x0000000400087825 */ /* 0x004fc800078e0008 */
[----:B---3--:R-:W-:-:S05]  /*0750*/  FADD R3, R3, R10 ;  /* 0x0000000a03037221 */ /* 0x008fca0000000000 */
        /* <DEDUP_REMOVED lines=13> */
[----:B0-----:R-:W4:Y:S04]  /*0830*/  LDG.E R3, desc[UR12][R4.64+0x10] ;  /* 0x0000100c04037981 */ /* 0x001f28000c1e1900 */
[----:B------:R-:W4:Y:S02]  /*0840*/  LDG.E R10, desc[UR12][R6.64+0x10] ;  /* 0x0000100c060a7981 */ /* 0x000f24000c1e1900 */
        /* <DEDUP_REMOVED lines=10> */
[----:B------:R-:W2:Y:S04]  /*08f0*/  LDG.E R10, desc[UR12][R4.64+0x1c] ;  /* 0x00001c0c040a7981 */ /* 0x000ea8000c1e1900 */
[----:B---3--:R-:W2:Y:S01]  /*0900*/  LDG.E R15, desc[UR12][R6.64+0x1c] ;  /* 0x00001c0c060f7981 */ /* 0x008ea2000c1e1900 */
[----:B------:R-:W-:Y:S01]  /*0910*/  IADD3 R0, PT, PT, R0, 0x8, RZ ;  /* 0x0000000800007810 */ /* 0x000fe20007ffe0ff */
[----:B--2---:R-:W-:-:S05]  /*0920*/  FADD R15, R10, R15 ;  /* 0x0000000f0a0f7221 */ /* 0x004fca0000000000 */
[----:B------:R0:W-:Y:S02]  /*0930*/  STG.E desc[UR12][R8.64+0x1c], R15 ;  /* 0x00001c0f08007986 */ /* 0x0001e4000c10190c */
.L_x_12:
[----:B------:R-:W-:Y:S05]  /*0940*/  @!P1 EXIT ;  /* 0x000000000000994d */ /* 0x000fea0003800000 */
[----:B------:R-:W-:Y:S02]  /*0950*/  ISETP.GE.U32.AND P0, PT, R14, 0x4, PT ;  /* 0x000000040e00780c */ /* 0x000fe40003f06070 */
[----:B------:R-:W-:-:S04]  /*0960*/  LOP3.LUT R2, R2, 0x3, RZ, 0xc0, !PT ;  /* 0x0000000302027812 */ /* 0x000fc800078ec0ff */
[----:B------:R-:W-:-:S07]  /*0970*/  ISETP.NE.AND P1, PT, R2, RZ, PT ;  /* 0x000000ff0200720c */ /* 0x000fce0003f25270 */
[----:B------:R-:W-:Y:S06]  /*0980*/  @!P0 BRA `(.L_x_13) ;  /* 0x00000000005c8947 */ /* 0x000fec0003800000 */
[----:B------:R-:W1:Y:S08]  /*0990*/  LDC.64 R4, c[0x0][0x380] ;  /* 0x0000e000ff047b82 */ /* 0x000e700000000a00 */
[----:B------:R-:W3:Y:S08]  /*09a0*/  LDC.64 R6, c[0x0][0x388] ;  /* 0x0000e200ff067b82 */ /* 0x000ef00000000a00 */
[----:B0-2---:R-:W0:Y:S01]  /*09b0*/  LDC.64 R8, c[0x0][0x390] ;  /* 0x0000e400ff087b82 */ /* 0x005e220000000a00 */
[----:B-1----:R-:W-:-:S05]  /*09c0*/  IMAD.WIDE.U32 R4, R0, 0x4, R4 ;  /* 0x0000000400047825 */ /* 0x002fca00078e0004 */
[----:B------:R-:W2:Y:S01]  /*09d0*/  LDG.E R3, desc[UR12][R4.64] ;  /* 0x0000000c04037981 */ /* 0x000ea2000c1e1900 */
[----:B---3--:R-:W-:-:S05]  /*09e0*/  IMAD.WIDE.U32 R6, R0, 0x4, R6 ;  /* 0x0000000400067825 */ /* 0x008fca00078e0006 */
[----:B------:R-:W2:Y:S01]  /*09f0*/  LDG.E R10, desc[UR12][R6.64] ;  /* 0x0000000c060a7981 */ /* 0x000ea2000c1e1900 */
[----:B0-----:R-:W-:-:S04]  /*0a00*/  IMAD.WIDE.U32 R8, R0, 0x4, R8 ;  /* 0x0000000400087825 */ /* 0x001fc800078e0008 */
[----:B--2---:R-:W-:-:S05]  /*0a10*/  FADD R3, R3, R10 ;  /* 0x0000000a03037221 */ /* 0x004fca0000000000 */
        /* <DEDUP_REMOVED lines=9> */
[----:B------:R-:W2:Y:S04]  /*0ab0*/  LDG.E R10, desc[UR12][R4.64+0xc] ;  /* 0x00000c0c040a7981 */ /* 0x000ea8000c1e1900 */
[----:B------:R-:W2:Y:S01]  /*0ac0*/  LDG.E R15, desc[UR12][R6.64+0xc] ;  /* 0x00000c0c060f7981 */ /* 0x000ea2000c1e1900 */
[----:B------:R-:W-:Y:S01]  /*0ad0*/  IADD3 R0, PT, PT, R0, 0x4, RZ ;  /* 0x0000000400007810 */ /* 0x000fe20007ffe0ff */
[----:B--2---:R-:W-:-:S05]  /*0ae0*/  FADD R15, R10, R15 ;  /* 0x0000000f0a0f7221 */ /* 0x004fca0000000000 */
[----:B------:R1:W-:Y:S02]  /*0af0*/  STG.E desc[UR12][R8.64+0xc], R15 ;  /* 0x00000c0f08007986 */ /* 0x0003e4000c10190c */
.L_x_13:
[----:B------:R-:W-:Y:S05]  /*0b00*/  @!P1 EXIT ;  /* 0x000000000000994d */ /* 0x000fea0003800000 */
[----:B------:R-:W3:Y:S08]  /*0b10*/  LDC.64 R4, c[0x0][0x390] ;  /* 0x0000e400ff047b82 */ /* 0x000ef00000000a00 */
[----:B------:R-:W4:Y:S08]  /*0b20*/  LDC.64 R6, c[0x0][0x388] ;  /* 0x0000e200ff067b82 */ /* 0x000f300000000a00 */
[----:B012---:R-:W0:Y:S01]  /*0b30*/  LDC.64 R8, c[0x0][0x380] ;  /* 0x0000e000ff087b82 */ /* 0x007e220000000a00 */
[----:B---3--:R-:W-:-:S04]  /*0b40*/  IMAD.WIDE.U32 R4, R0, 0x4, R4 ;  /* 0x0000000400047825 */ /* 0x008fc800078e0004 */
[----:B------:R-:W-:Y:S01]  /*0b50*/  IMAD.MOV.U32 R10, RZ, RZ, R4 ;  /* 0x000000ffff0a7224 */ /* 0x000fe200078e0004 */
[----:B------:R-:W-:Y:S01]  /*0b60*/  MOV R13, R5 ;  /* 0x00000005000d7202 */ /* 0x000fe20000000f00 */
[----:B----4-:R-:W-:-:S05]  /*0b70*/  IMAD.WIDE.U32 R6, R0, 0x4, R6 ;  /* 0x0000000400067825 */ /* 0x010fca00078e0006 */
[----:B------:R-:W-:Y:S01]  /*0b80*/  MOV R11, R7 ;  /* 0x00000007000b7202 */ /* 0x000fe20000000f00 */
[----:B0-----:R-:W-:Y:S01]  /*0b90*/  IMAD.WIDE.U32 R8, R0, 0x4, R8 ;  /* 0x0000000400087825 */ /* 0x001fe200078e0008 */
[----:B------:R-:W-:-:S07]  /*0ba0*/  IADD3 R0, PT, PT, -R2, RZ, RZ ;  /* 0x000000ff02007210 */ /* 0x000fce0007ffe1ff */
.L_x_14:
[----:B0-----:R-:W-:Y:S01]  /*0bb0*/  IMAD.MOV.U32 R2, RZ, RZ, R8 ;  /* 0x000000ffff027224 */ /* 0x001fe200078e0008 */
[----:B------:R-:W-:Y:S02]  /*0bc0*/  MOV R5, R11 ;  /* 0x0000000b00057202 */ /* 0x000fe40000000f00 */
[----:B------:R-:W-:Y:S02]  /*0bd0*/  MOV R3, R9 ;  /* 0x0000000900037202 */ /* 0x000fe40000000f00 */
[----:B------:R-:W-:-:S03]  /*0be0*/  MOV R4, R6 ;  /* 0x0000000600047202 */ /* 0x000fc60000000f00 */
[----:B------:R0:W2:Y:S04]  /*0bf0*/  LDG.E R2, desc[UR12][R2.64] ;  /* 0x0000000c02027981 */ /* 0x0000a8000c1e1900 */
[----:B------:R-:W2:Y:S01]  /*0c00*/  LDG.E R5, desc[UR12][R4.64] ;  /* 0x0000000c04057981 */ /* 0x000ea2000c1e1900 */
[----:B------:R-:W-:Y:S02]  /*0c10*/  IADD3 R0, PT, PT, R0, 0x1, RZ ;  /* 0x0000000100007810 */ /* 0x000fe40007ffe0ff */
[----:B------:R-:W-:Y:S02]  /*0c20*/  IADD3 R6, P2, PT, R6, 0x4, RZ ;  /* 0x0000000406067810 */ /* 0x000fe40007f5e0ff */
[----:B------:R-:W-:Y:S01]  /*0c30*/  ISETP.NE.AND P0, PT, R0, RZ, PT ;  /* 0x000000ff0000720c */ /* 0x000fe20003f05270 */
[----:B0-----:R-:W-:Y:S01]  /*0c40*/  IMAD.MOV.U32 R3, RZ, RZ, R13 ;  /* 0x000000ffff037224 */ /* 0x001fe200078e000d */
[----:B------:R-:W-:-:S02]  /*0c50*/  IADD3 R8, P3, PT, R8, 0x4, RZ ;  /* 0x0000000408087810 */ /* 0x000fc40007f7e0ff */
[----:B------:R-:W-:Y:S02]  /*0c60*/  IADD3.X R11, PT, PT, RZ, R11, RZ, P2, !PT ;  /* 0x0000000bff0b7210 */ /* 0x000fe400017fe4ff */
[----:B------:R-:W-:Y:S01]  /*0c70*/  IADD3.X R9, PT, PT, RZ, R9, RZ, P3, !PT ;  /* 0x00000009ff097210 */ /* 0x000fe20001ffe4ff */
[----:B--2---:R-:W-:Y:S01]  /*0c80*/  FADD R7, R2, R5 ;  /* 0x0000000502077221 */ /* 0x004fe20000000000 */
[----:B------:R-:W-:Y:S02]  /*0c90*/  MOV R2, R10 ;  /* 0x0000000a00027202 */ /* 0x000fe40000000f00 */
[----:B------:R-:W-:-:S03]  /*0ca0*/  IADD3 R10, P1, PT, R10, 0x4, RZ ;  /* 0x000000040a0a7810 */ /* 0x000fc60007f3e0ff */
[----:B------:R0:W-:Y:S01]  /*0cb0*/  STG.E desc[UR12][R2.64], R7 ;  /* 0x0000000702007986 */ /* 0x0001e2000c10190c */
[----:B------:R-:W-:Y:S01]  /*0cc0*/  IADD3.X R13, PT, PT, RZ, R13, RZ, P1, !PT ;  /* 0x0000000dff0d7210 */ /* 0x000fe20000ffe4ff */
[----:B------:R-:W-:Y:S08]  /*0cd0*/  @P0 BRA `(.L_x_14) ;  /* 0xfffffffc00b40947 */ /* 0x000ff0000383ffff */
[----:B------:R-:W-:Y:S05]  /*0ce0*/  EXIT ;  /* 0x000000000000794d */ /* 0x000fea0003800000 */
.L_x_15:
        /* <DEDUP_REMOVED lines=9> */
.L_x_18:


//--------------------- .nv.shared.reserved.0     --------------------------
	.section	.nv.shared.reserved.0,"aw",@nobits
	.weak		__nv_reservedSMEM_offset_0_alias
	.size		__nv_reservedSMEM_offset_0_alias, 0, 64
	.other		__nv_reservedSMEM_offset_0_alias,@"STO_CUDA_RESERVED_SHARED STV_DEFAULT"
__nv_reservedSMEM_offset_0_alias:
	.zero		0
	.zero		64


//--------------------- .nv.constant0._Z16vector_add_gpu_3PfS_S_i --------------------------
	.section	.nv.constant0._Z16vector_add_gpu_3PfS_S_i,"a",@progbits
	.sectionflags	@""
	.align	4
.nv.constant0._Z16vector_add_gpu_3PfS_S_i:
	.zero		924


//--------------------- .nv.constant0._Z16vector_add_gpu_2PfS_S_i --------------------------
	.section	.nv.constant0._Z16vector_add_gpu_2PfS_S_i,"a",@progbits
	.sectionflags	@""
	.align	4
.nv.constant0._Z16vector_add_gpu_2PfS_S_i:
	.zero		924


//--------------------- .nv.constant0._Z16vector_add_gpu_1PfS_S_i --------------------------
	.section	.nv.constant0._Z16vector_add_gpu_1PfS_S_i,"a",@progbits
	.sectionflags	@""
	.align	4
.nv.constant0._Z16vector_add_gpu_1PfS_S_i:
	.zero		924


//--------------------- SYMBOLS --------------------------

	.type		.nv.reservedSmem.offset0,@object
	.size		.nv.reservedSmem.offset0,0x4
